	.target	sm_100a

	.elftype	@"ET_EXEC"


//--------------------- .note.nv.tkinfo           --------------------------
	.section	.note.nv.tkinfo,"",@"SHT_NOTE"
	.sectionflags	@"SHF_NOTE_NV_TKINFO"
	.tkinfo
        /*0018*/ 	.word	0x00000002
        /*0030*/ 	.string	""
        /*0030*/ 	.string	"ptxas"
        /*0030*/ 	.string	"Cuda compilation tools, release 13.0, V13.0.88"
        /*0030*/ 	.string	"Build cuda_13.0.r13.0/compiler.36424714_0"
        /*0030*/ 	.string	"-arch sm_100a -m 64 "



//--------------------- .note.nv.cuinfo           --------------------------
	.section	.note.nv.cuinfo,"",@"SHT_NOTE"
	.sectionflags	@"SHF_NOTE_NV_CUINFO"
        /*0018*/ 	.short	0x0002
        /*001a*/ 	.short	0x0064
        /*001c*/ 	.short	0x0082
	.zero		2


//--------------------- .nv.info                  --------------------------
	.section	.nv.info,"",@"SHT_CUDA_INFO"
	.align	4


	//----- nvinfo : EIATTR_REGCOUNT
	.align		4
        /*0000*/ 	.byte	0x04, 0x2f
        /*0002*/ 	.short	(.L_19 - .L_18)
	.align		4
.L_18:
        /*0004*/ 	.word	index@(_ZN7cutlass13device_kernelINS_4gemm6kernel13GemmUniversalIN4cute5tupleIJiiiiEEENS1_10collective13CollectiveMmaINS1_35MainloopSm100TmaUmmaWarpSpecializedILi2ELi2ELi4ENS5_IJNS4_1CILi2EEENSA_ILi1EEESC_EEEEENS5_IJNSA_ILi64EEENSA_ILi256EEESF_EEEfNS5_IJlSC_lEEEfSI_NS4_8TiledMMAINS4_8MMA_AtomIJNS4_17SM100_MMA_TF32_SSINS_10tfloat32_tESM_fLi64ELi256ELNS4_4UMMA5MajorE0ELSO_0ELNSN_7ScaleInE0ELSP_0EEEEEENS4_6LayoutINS5_IJSC_SC_SC_EEENS5_IJNSA_ILi0EEESU_SU_EEEEENS5_IJNS4_10UnderscoreESX_SX_EEEEENS4_13SM90_TMA_LOADENS4_14ComposedLayoutINS4_7SwizzleILi3ELi4ELi3EEENS4_18smem_ptr_flag_bitsILi32EEENSS_INS5_IJNSA_ILi8EEENSA_ILi32EEEEEENS5_IJS17_SC_EEEEEEEvNS4_8identityENS4_23SM90_TMA_LOAD_MULTICASTES1B_vS1C_EENS_8epilogue10collective18CollectiveEpilogueINS1F_23Sm100TmaWarpSpecializedILi4ELi2ELi16ELb1ELb0EEEJSH_NS5_IJNSS_ISF_SC_EENSS_IS17_SC_EEEEEfSI_fSI_NS1F_6fusion15FusionCallbacksIS1J_NS1N_17LinearCombinationIffffLNS_15FloatRoundStyleE2EEESH_S1M_JEEENS4_5SM1004TMEM4LOAD26SM100_TMEM_LOAD_16dp128b8xES10_S1B_NS4_17SM75_U32x4_LDSM_NENS4_14SM90_TMA_STOREES1B_NS4_17SM90_U32x4_STSM_NENS4_39AutoVectorizingCopyWithAssumedAlignmentILi128EEEEEEvvEEEEvNT_6ParamsE)
        /*0008*/ 	.word	0x00000060


	//----- nvinfo : EIATTR_FRAME_SIZE
	.align		4
.L_19:
        /*000c*/ 	.byte	0x04, 0x11
        /*000e*/ 	.short	(.L_21 - .L_20)
	.align		4
.L_20:
        /*0010*/ 	.word	index@($__internal_2_$__cuda_sm10x_tcgen05_guardrail_trap_unallocated_columns_being_dealloced)
        /*0014*/ 	.word	0x00000000


	//----- nvinfo : EIATTR_FRAME_SIZE
	.align		4
.L_21:
        /*0018*/ 	.byte	0x04, 0x11
        /*001a*/ 	.short	(.L_23 - .L_22)
	.align		4
.L_22:
        /*001c*/ 	.word	index@($__internal_1_$__cuda_sm10x_tcgen05_guardrail_trap_phase_invalid_during_alloc)
        /*0020*/ 	.word	0x00000000


	//----- nvinfo : EIATTR_FRAME_SIZE
	.align		4
.L_23:
        /*0024*/ 	.byte	0x04, 0x11
        /*0026*/ 	.short	(.L_25 - .L_24)
	.align		4
.L_24:
        /*0028*/ 	.word	index@($__internal_0_$__cuda_sm10x_tcgen05_guardrail_trap_col_being_dealloced_not_returned_by_alloc)
        /*002c*/ 	.word	0x00000000


	//----- nvinfo : EIATTR_FRAME_SIZE
	.align		4
.L_25:
        /*0030*/ 	.byte	0x04, 0x11
        /*0032*/ 	.short	(.L_27 - .L_26)
	.align		4
.L_26:
        /*0034*/ 	.word	index@(_ZN7cutlass13device_kernelINS_4gemm6kernel13GemmUniversalIN4cute5tupleIJiiiiEEENS1_10collective13CollectiveMmaINS1_35MainloopSm100TmaUmmaWarpSpecializedILi2ELi2ELi4ENS5_IJNS4_1CILi2EEENSA_ILi1EEESC_EEEEENS5_IJNSA_ILi64EEENSA_ILi256EEESF_EEEfNS5_IJlSC_lEEEfSI_NS4_8TiledMMAINS4_8MMA_AtomIJNS4_17SM100_MMA_TF32_SSINS_10tfloat32_tESM_fLi64ELi256ELNS4_4UMMA5MajorE0ELSO_0ELNSN_7ScaleInE0ELSP_0EEEEEENS4_6LayoutINS5_IJSC_SC_SC_EEENS5_IJNSA_ILi0EEESU_SU_EEEEENS5_IJNS4_10UnderscoreESX_SX_EEEEENS4_13SM90_TMA_LOADENS4_14ComposedLayoutINS4_7SwizzleILi3ELi4ELi3EEENS4_18smem_ptr_flag_bitsILi32EEENSS_INS5_IJNSA_ILi8EEENSA_ILi32EEEEEENS5_IJS17_SC_EEEEEEEvNS4_8identityENS4_23SM90_TMA_LOAD_MULTICASTES1B_vS1C_EENS_8epilogue10collective18CollectiveEpilogueINS1F_23Sm100TmaWarpSpecializedILi4ELi2ELi16ELb1ELb0EEEJSH_NS5_IJNSS_ISF_SC_EENSS_IS17_SC_EEEEEfSI_fSI_NS1F_6fusion15FusionCallbacksIS1J_NS1N_17LinearCombinationIffffLNS_15FloatRoundStyleE2EEESH_S1M_JEEENS4_5SM1004TMEM4LOAD26SM100_TMEM_LOAD_16dp128b8xES10_S1B_NS4_17SM75_U32x4_LDSM_NENS4_14SM90_TMA_STOREES1B_NS4_17SM90_U32x4_STSM_NENS4_39AutoVectorizingCopyWithAssumedAlignmentILi128EEEEEEvvEEEEvNT_6ParamsE)
        /*0038*/ 	.word	0x00000000


	//----- nvinfo : EIATTR_MIN_STACK_SIZE
	.align		4
.L_27:
        /*003c*/ 	.byte	0x04, 0x12
        /*003e*/ 	.short	(.L_29 - .L_28)
	.align		4
.L_28:
        /*0040*/ 	.word	index@(_ZN7cutlass13device_kernelINS_4gemm6kernel13GemmUniversalIN4cute5tupleIJiiiiEEENS1_10collective13CollectiveMmaINS1_35MainloopSm100TmaUmmaWarpSpecializedILi2ELi2ELi4ENS5_IJNS4_1CILi2EEENSA_ILi1EEESC_EEEEENS5_IJNSA_ILi64EEENSA_ILi256EEESF_EEEfNS5_IJlSC_lEEEfSI_NS4_8TiledMMAINS4_8MMA_AtomIJNS4_17SM100_MMA_TF32_SSINS_10tfloat32_tESM_fLi64ELi256ELNS4_4UMMA5MajorE0ELSO_0ELNSN_7ScaleInE0ELSP_0EEEEEENS4_6LayoutINS5_IJSC_SC_SC_EEENS5_IJNSA_ILi0EEESU_SU_EEEEENS5_IJNS4_10UnderscoreESX_SX_EEEEENS4_13SM90_TMA_LOADENS4_14ComposedLayoutINS4_7SwizzleILi3ELi4ELi3EEENS4_18smem_ptr_flag_bitsILi32EEENSS_INS5_IJNSA_ILi8EEENSA_ILi32EEEEEENS5_IJS17_SC_EEEEEEEvNS4_8identityENS4_23SM90_TMA_LOAD_MULTICASTES1B_vS1C_EENS_8epilogue10collective18CollectiveEpilogueINS1F_23Sm100TmaWarpSpecializedILi4ELi2ELi16ELb1ELb0EEEJSH_NS5_IJNSS_ISF_SC_EENSS_IS17_SC_EEEEEfSI_fSI_NS1F_6fusion15FusionCallbacksIS1J_NS1N_17LinearCombinationIffffLNS_15FloatRoundStyleE2EEESH_S1M_JEEENS4_5SM1004TMEM4LOAD26SM100_TMEM_LOAD_16dp128b8xES10_S1B_NS4_17SM75_U32x4_LDSM_NENS4_14SM90_TMA_STOREES1B_NS4_17SM90_U32x4_STSM_NENS4_39AutoVectorizingCopyWithAssumedAlignmentILi128EEEEEEvvEEEEvNT_6ParamsE)
        /*0044*/ 	.word	0x00000000
.L_29:


//--------------------- .nv.compat                --------------------------
	.section	.nv.compat,"",@"SHT_CUDA_COMPAT_INFO"
	.align	4
        /*0000*/ 	.byte	0x02, 0x09, 0x01, 0x00, 0x02, 0x02, 0x02, 0x00, 0x02, 0x05, 0x05, 0x00, 0x03, 0x07, 0x01, 0x01
        /*0010*/ 	.byte	0x02, 0x03, 0x01, 0x00, 0x02, 0x06, 0x01, 0x00, 0x04, 0x0b, 0x08, 0x00, 0x09, 0x00, 0x00, 0x00
        /*0020*/ 	.byte	0x00, 0x00, 0x00, 0x00


//--------------------- .nv.info._ZN7cutlass13device_kernelINS_4gemm6kernel13GemmUniversalIN4cute5tupleIJiiiiEEENS1_10collective13CollectiveMmaINS1_35MainloopSm100TmaUmmaWarpSpecializedILi2ELi2ELi4ENS5_IJNS4_1CILi2EEENSA_ILi1EEESC_EEEEENS5_IJNSA_ILi64EEENSA_ILi256EEESF_EEEfNS5_IJlSC_lEEEfSI_NS4_8TiledMMAINS4_8MMA_AtomIJNS4_17SM100_MMA_TF32_SSINS_10tfloat32_tESM_fLi64ELi256ELNS4_4UMMA5MajorE0ELSO_0ELNSN_7ScaleInE0ELSP_0EEEEEENS4_6LayoutINS5_IJSC_SC_SC_EEENS5_IJNSA_ILi0EEESU_SU_EEEEENS5_IJNS4_10UnderscoreESX_SX_EEEEENS4_13SM90_TMA_LOADENS4_14ComposedLayoutINS4_7SwizzleILi3ELi4ELi3EEENS4_18smem_ptr_flag_bitsILi32EEENSS_INS5_IJNSA_ILi8EEENSA_ILi32EEEEEENS5_IJS17_SC_EEEEEEEvNS4_8identityENS4_23SM90_TMA_LOAD_MULTICASTES1B_vS1C_EENS_8epilogue10collective18CollectiveEpilogueINS1F_23Sm100TmaWarpSpecializedILi4ELi2ELi16ELb1ELb0EEEJSH_NS5_IJNSS_ISF_SC_EENSS_IS17_SC_EEEEEfSI_fSI_NS1F_6fusion15FusionCallbacksIS1J_NS1N_17LinearCombinationIffffLNS_15FloatRoundStyleE2EEESH_S1M_JEEENS4_5SM1004TMEM4LOAD26SM100_TMEM_LOAD_16dp128b8xES10_S1B_NS4_17SM75_U32x4_LDSM_NENS4_14SM90_TMA_STOREES1B_NS4_17SM90_U32x4_STSM_NENS4_39AutoVectorizingCopyWithAssumedAlignmentILi128EEEEEEvvEEEEvNT_6ParamsE --------------------------
	.section	.nv.info._ZN7cutlass13device_kernelINS_4gemm6kernel13GemmUniversalIN4cute5tupleIJiiiiEEENS1_10collective13CollectiveMmaINS1_35MainloopSm100TmaUmmaWarpSpecializedILi2ELi2ELi4ENS5_IJNS4_1CILi2EEENSA_ILi1EEESC_EEEEENS5_IJNSA_ILi64EEENSA_ILi256EEESF_EEEfNS5_IJlSC_lEEEfSI_NS4_8TiledMMAINS4_8MMA_AtomIJNS4_17SM100_MMA_TF32_SSINS_10tfloat32_tESM_fLi64ELi256ELNS4_4UMMA5MajorE0ELSO_0ELNSN_7ScaleInE0ELSP_0EEEEEENS4_6LayoutINS5_IJSC_SC_SC_EEENS5_IJNSA_ILi0EEESU_SU_EEEEENS5_IJNS4_10UnderscoreESX_SX_EEEEENS4_13SM90_TMA_LOADENS4_14ComposedLayoutINS4_7SwizzleILi3ELi4ELi3EEENS4_18smem_ptr_flag_bitsILi32EEENSS_INS5_IJNSA_ILi8EEENSA_ILi32EEEEEENS5_IJS17_SC_EEEEEEEvNS4_8identityENS4_23SM90_TMA_LOAD_MULTICASTES1B_vS1C_EENS_8epilogue10collective18CollectiveEpilogueINS1F_23Sm100TmaWarpSpecializedILi4ELi2ELi16ELb1ELb0EEEJSH_NS5_IJNSS_ISF_SC_EENSS_IS17_SC_EEEEEfSI_fSI_NS1F_6fusion15FusionCallbacksIS1J_NS1N_17LinearCombinationIffffLNS_15FloatRoundStyleE2EEESH_S1M_JEEENS4_5SM1004TMEM4LOAD26SM100_TMEM_LOAD_16dp128b8xES10_S1B_NS4_17SM75_U32x4_LDSM_NENS4_14SM90_TMA_STOREES1B_NS4_17SM90_U32x4_STSM_NENS4_39AutoVectorizingCopyWithAssumedAlignmentILi128EEEEEEvvEEEEvNT_6ParamsE,"",@"SHT_CUDA_INFO"
	.sectionflags	@""
	.align	4


	//----- nvinfo : EIATTR_CUDA_API_VERSION
	.align		4
        /*0000*/ 	.byte	0x04, 0x37
        /*0002*/ 	.short	(.L_31 - .L_30)
.L_30:
        /*0004*/ 	.word	0x00000082


	//----- nvinfo : EIATTR_KPARAM_INFO
	.align		4
.L_31:
        /*0008*/ 	.byte	0x04, 0x17
        /*000a*/ 	.short	(.L_33 - .L_32)
.L_32:
        /*000c*/ 	.word	0x00000000
        /*0010*/ 	.short	0x0000
        /*0012*/ 	.short	0x0000
        /*0014*/ 	.byte	0x00, 0xf0, 0x01, 0x20


	//----- nvinfo : EIATTR_AT_ENTRY_FRAGMENTS
	.align		4
.L_33:
        /*0018*/ 	.byte	0x04, 0x4f
        /*001a*/ 	.short	(.L_35 - .L_34)


	//   ....[0]....
.L_34:
        /*001c*/ 	.word	0x00000006


	//----- nvinfo : EIATTR_RESERVED_SMEM_USED
	.align		4
.L_35:
        /*0020*/ 	.byte	0x01, 0x41
	.zero		2


	//----- nvinfo : EIATTR_SPARSE_MMA_MASK
	.align		4
        /*0024*/ 	.byte	0x03, 0x50
        /*0026*/ 	.short	0x0000


	//----- nvinfo : EIATTR_TCGEN05_1CTA_USED
	.align		4
        /*0028*/ 	.byte	0x01, 0x51
	.zero		2


	//----- nvinfo : EIATTR_MAXREG_COUNT
	.align		4
        /*002c*/ 	.byte	0x03, 0x1b
        /*002e*/ 	.short	0x00ff


	//----- nvinfo : EIATTR_NUM_BARRIERS
	.align		4
        /*0030*/ 	.byte	0x02, 0x4c
        /*0032*/ 	.byte	0x07
	.zero		1


	//----- nvinfo : EIATTR_EXTERNS
	.align		4
        /*0034*/ 	.byte	0x04, 0x0f
        /*0036*/ 	.short	(.L_37 - .L_36)


	//   ....[0]....
	.align		4
.L_36:
        /*0038*/ 	.word	index@(__assertfail)


	//----- nvinfo : EIATTR_MERCURY_ISA_VERSION
	.align		4
.L_37:
        /*003c*/ 	.byte	0x03, 0x5f
        /*003e*/ 	.short	0x0101


	//----- nvinfo : EIATTR_INT_WARP_WIDE_INSTR_OFFSETS
	.align		4
        /*0040*/ 	.byte	0x04, 0x31
        /*0042*/ 	.short	(.L_39 - .L_38)


	//   ....[0]....
.L_38:
        /*0044*/ 	.word	0x00003ec0


	//   ....[1]....
        /*0048*/ 	.word	0x00003ee0


	//   ....[2]....
        /*004c*/ 	.word	0x00003f10


	//   ....[3]....
        /*0050*/ 	.word	0x00004ad0


	//   ....[4]....
        /*0054*/ 	.word	0x00004b30


	//   ....[5]....
        /*0058*/ 	.word	0x00004c30


	//   ....[6]....
        /*005c*/ 	.word	0x00004cb0


	//   ....[7]....
        /*0060*/ 	.word	0x00004da0


	//   ....[8]....
        /*0064*/ 	.word	0x00004e20


	//   ....[9]....
        /*0068*/ 	.word	0x00004f20


	//   ....[10]....
        /*006c*/ 	.word	0x00004fb0


	//   ....[11]....
        /*0070*/ 	.word	0x000050b0


	//   ....[12]....
        /*0074*/ 	.word	0x00005130


	//   ....[13]....
        /*0078*/ 	.word	0x00005230


	//   ....[14]....
        /*007c*/ 	.word	0x000052b0


	//   ....[15]....
        /*0080*/ 	.word	0x000053b0


	//   ....[16]....
        /*0084*/ 	.word	0x00005440


	//   ....[17]....
        /*0088*/ 	.word	0x00005540


	//   ....[18]....
        /*008c*/ 	.word	0x000055d0


	//----- nvinfo : EIATTR_COOP_GROUP_MASK_REGIDS
	.align		4
.L_39:
        /*0090*/ 	.byte	0x04, 0x29
        /*0092*/ 	.short	(.L_41 - .L_40)


	//   ....[0]....
.L_40:
        /*0094*/ 	.word	0xffffffff


	//   ....[1]....
        /*0098*/ 	.word	0xffffffff


	//   ....[2]....
        /*009c*/ 	.word	0xffffffff


	//   ....[3]....
        /*00a0*/ 	.word	0xffffffff


	//   ....[4]....
        /*00a4*/ 	.word	0xffffffff


	//   ....[5]....
        /*00a8*/ 	.word	0xffffffff


	//   ....[6]....
        /*00ac*/ 	.word	0xffffffff


	//   ....[7]....
        /*00b0*/ 	.word	0xffffffff


	//   ....[8]....
        /*00b4*/ 	.word	0xffffffff


	//   ....[9]....
        /*00b8*/ 	.word	0xffffffff


	//   ....[10]....
        /*00bc*/ 	.word	0xffffffff


	//   ....[11]....
        /*00c0*/ 	.word	0xffffffff


	//   ....[12]....
        /*00c4*/ 	.word	0xffffffff


	//   ....[13]....
        /*00c8*/ 	.word	0xffffffff


	//----- nvinfo : EIATTR_COOP_GROUP_INSTR_OFFSETS
	.align		4
.L_41:
        /*00cc*/ 	.byte	0x04, 0x28
        /*00ce*/ 	.short	(.L_43 - .L_42)


	//   ....[0]....
.L_42:
        /*00d0*/ 	.word	0x00000080


	//   ....[1]....
        /*00d4*/ 	.word	0x000004f0


	//   ....[2]....
        /*00d8*/ 	.word	0x00000650


	//   ....[3]....
        /*00dc*/ 	.word	0x000007f0


	//   ....[4]....
        /*00e0*/ 	.word	0x000008f0


	//   ....[5]....
        /*00e4*/ 	.word	0x00000a60


	//   ....[6]....
        /*00e8*/ 	.word	0x00000c00


	//   ....[7]....
        /*00ec*/ 	.word	0x00000db0


	//   ....[8]....
        /*00f0*/ 	.word	0x00002150


	//   ....[9]....
        /*00f4*/ 	.word	0x00002ef0


	//   ....[10]....
        /*00f8*/ 	.word	0x00003100


	//   ....[11]....
        /*00fc*/ 	.word	0x00003130


	//   ....[12]....
        /*0100*/ 	.word	0x00003da0


	//   ....[13]....
        /*0104*/ 	.word	0x00003fd0


	//----- nvinfo : EIATTR_VRC_CTA_INIT_COUNT
	.align		4
.L_43:
        /*0108*/ 	.byte	0x02, 0x4a
        /*010a*/ 	.byte	0x80
	.zero		1


	//----- nvinfo : EIATTR_SYSCALL_OFFSETS
	.align		4
        /*010c*/ 	.byte	0x04, 0x46
        /*010e*/ 	.short	(.L_45 - .L_44)


	//   ....[0]....
.L_44:
        /*0110*/ 	.word	0x000062b0


	//   ....[1]....
        /*0114*/ 	.word	0x000063a0


	//   ....[2]....
        /*0118*/ 	.word	0x00006c30


	//   ....[3]....
        /*011c*/ 	.word	0x000073f0


	//   ....[4]....
        /*0120*/ 	.word	0x00007b50


	//   ....[5]....
        /*0124*/ 	.word	0x00008300


	//   ....[6]....
        /*0128*/ 	.word	0x00008ab0


	//   ....[7]....
        /*012c*/ 	.word	0x00009290


	//   ....[8]....
        /*0130*/ 	.word	0x00009a40


	//   ....[9]....
        /*0134*/ 	.word	0x0000a1a0


	//----- nvinfo : EIATTR_MBARRIER_INSTR_OFFSETS
	.align		4
.L_45:
        /*0138*/ 	.byte	0x04, 0x39
        /*013a*/ 	.short	(.L_47 - .L_46)


	//   ....[0]....
.L_46:
        /*013c*/ 	.word	0x00000600
        /*0140*/ 	.word	0x000000ff
        /*0144*/ 	.word	0x00000000
        /*0148*/ 	.short	0x0100
        /*014a*/ 	.byte	0x04
	.zero		1


	//   ....[1]....
        /*014c*/ 	.word	0x00000610
        /*0150*/ 	.word	0x000000ff
        /*0154*/ 	.word	0x00000010
        /*0158*/ 	.short	0x0100
        /*015a*/ 	.byte	0x04
	.zero		1


	//   ....[2]....
        /*015c*/ 	.word	0x00000620
        /*0160*/ 	.word	0x000000ff
        /*0164*/ 	.word	0x00000008
        /*0168*/ 	.short	0x0100
        /*016a*/ 	.byte	0x04
	.zero		1


	//   ....[3]....
        /*016c*/ 	.word	0x00000630
        /*0170*/ 	.word	0x000000ff
        /*0174*/ 	.word	0x00000018
        /*0178*/ 	.short	0x0100
        /*017a*/ 	.byte	0x04
	.zero		1


	//   ....[4]....
        /*017c*/ 	.word	0x00000760
        /*0180*/ 	.word	0x000000ff
        /*0184*/ 	.word	0x00000020
        /*0188*/ 	.short	0x0100
        /*018a*/ 	.byte	0x04
	.zero		1


	//   ....[5]....
        /*018c*/ 	.word	0x00000770
        /*0190*/ 	.word	0x000000ff
        /*0194*/ 	.word	0x00000040
        /*0198*/ 	.short	0x0100
        /*019a*/ 	.byte	0x04
	.zero		1


	//   ....[6]....
        /*019c*/ 	.word	0x00000780
        /*01a0*/ 	.word	0x000000ff
        /*01a4*/ 	.word	0x00000028
        /*01a8*/ 	.short	0x0100
        /*01aa*/ 	.byte	0x04
	.zero		1


	//   ....[7]....
        /*01ac*/ 	.word	0x00000790
        /*01b0*/ 	.word	0x000000ff
        /*01b4*/ 	.word	0x00000048
        /*01b8*/ 	.short	0x0100
        /*01ba*/ 	.byte	0x04
	.zero		1


	//   ....[8]....
        /*01bc*/ 	.word	0x000007a0
        /*01c0*/ 	.word	0x000000ff
        /*01c4*/ 	.word	0x00000030
        /*01c8*/ 	.short	0x0100
        /*01ca*/ 	.byte	0x04
	.zero		1


	//   ....[9]....
        /*01cc*/ 	.word	0x000007b0
        /*01d0*/ 	.word	0x000000ff
        /*01d4*/ 	.word	0x00000050
        /*01d8*/ 	.short	0x0100
        /*01da*/ 	.byte	0x04
	.zero		1


	//   ....[10]....
        /*01dc*/ 	.word	0x000007c0
        /*01e0*/ 	.word	0x000000ff
        /*01e4*/ 	.word	0x00000038
        /*01e8*/ 	.short	0x0100
        /*01ea*/ 	.byte	0x04
	.zero		1


	//   ....[11]....
        /*01ec*/ 	.word	0x000007d0
        /*01f0*/ 	.word	0x000000ff
        /*01f4*/ 	.word	0x00000058
        /*01f8*/ 	.short	0x0100
        /*01fa*/ 	.byte	0x04
	.zero		1


	//   ....[12]....
        /*01fc*/ 	.word	0x000008c0
        /*0200*/ 	.word	0x000000ff
        /*0204*/ 	.word	0x00000060
        /*0208*/ 	.short	0x0100
        /*020a*/ 	.byte	0x06
	.zero		1


	//   ....[13]....
        /*020c*/ 	.word	0x000008d0
        /*0210*/ 	.word	0x000000ff
        /*0214*/ 	.word	0x00000068
        /*0218*/ 	.short	0x0100
        /*021a*/ 	.byte	0x06
	.zero		1


	//   ....[14]....
        /*021c*/ 	.word	0x00000a10
        /*0220*/ 	.word	0x000000ff
        /*0224*/ 	.word	0x00000070
        /*0228*/ 	.short	0x0100
        /*022a*/ 	.byte	0x06
	.zero		1


	//   ....[15]....
        /*022c*/ 	.word	0x00000a20
        /*0230*/ 	.word	0x000000ff
        /*0234*/ 	.word	0x00000080
        /*0238*/ 	.short	0x0100
        /*023a*/ 	.byte	0x06
	.zero		1


	//   ....[16]....
        /*023c*/ 	.word	0x00000a30
        /*0240*/ 	.word	0x000000ff
        /*0244*/ 	.word	0x00000078
        /*0248*/ 	.short	0x0100
        /*024a*/ 	.byte	0x06
	.zero		1


	//   ....[17]....
        /*024c*/ 	.word	0x00000a40
        /*0250*/ 	.word	0x000000ff
        /*0254*/ 	.word	0x00000088
        /*0258*/ 	.short	0x0100
        /*025a*/ 	.byte	0x06
	.zero		1


	//   ....[18]....
        /*025c*/ 	.word	0x00000b70
        /*0260*/ 	.word	0x000000ff
        /*0264*/ 	.word	0x00000090
        /*0268*/ 	.short	0x0100
        /*026a*/ 	.byte	0x04
	.zero		1


	//   ....[19]....
        /*026c*/ 	.word	0x00000b80
        /*0270*/ 	.word	0x000000ff
        /*0274*/ 	.word	0x000000b0
        /*0278*/ 	.short	0x0100
        /*027a*/ 	.byte	0x04
	.zero		1


	//   ....[20]....
        /*027c*/ 	.word	0x00000b90
        /*0280*/ 	.word	0x000000ff
        /*0284*/ 	.word	0x00000098
        /*0288*/ 	.short	0x0100
        /*028a*/ 	.byte	0x04
	.zero		1


	//   ....[21]....
        /*028c*/ 	.word	0x00000ba0
        /*0290*/ 	.word	0x000000ff
        /*0294*/ 	.word	0x000000b8
        /*0298*/ 	.short	0x0100
        /*029a*/ 	.byte	0x04
	.zero		1


	//   ....[22]....
        /*029c*/ 	.word	0x00000bb0
        /*02a0*/ 	.word	0x000000ff
        /*02a4*/ 	.word	0x000000a0
        /*02a8*/ 	.short	0x0100
        /*02aa*/ 	.byte	0x04
	.zero		1


	//   ....[23]....
        /*02ac*/ 	.word	0x00000bc0
        /*02b0*/ 	.word	0x000000ff
        /*02b4*/ 	.word	0x000000c0
        /*02b8*/ 	.short	0x0100
        /*02ba*/ 	.byte	0x04
	.zero		1


	//   ....[24]....
        /*02bc*/ 	.word	0x00000bd0
        /*02c0*/ 	.word	0x000000ff
        /*02c4*/ 	.word	0x000000a8
        /*02c8*/ 	.short	0x0100
        /*02ca*/ 	.byte	0x04
	.zero		1


	//   ....[25]....
        /*02cc*/ 	.word	0x00000be0
        /*02d0*/ 	.word	0x000000ff
        /*02d4*/ 	.word	0x000000c8
        /*02d8*/ 	.short	0x0100
        /*02da*/ 	.byte	0x04
	.zero		1


	//   ....[26]....
        /*02dc*/ 	.word	0x00000cd0
        /*02e0*/ 	.word	0x000000ff
        /*02e4*/ 	.word	0x000000d0
        /*02e8*/ 	.short	0x0100
        /*02ea*/ 	.byte	0x04
	.zero		1


	//   ....[27]....
        /*02ec*/ 	.word	0x00000ce0
        /*02f0*/ 	.word	0x000000ff
        /*02f4*/ 	.word	0x000000e0
        /*02f8*/ 	.short	0x0100
        /*02fa*/ 	.byte	0x04
	.zero		1


	//   ....[28]....
        /*02fc*/ 	.word	0x00000cf0
        /*0300*/ 	.word	0x000000ff
        /*0304*/ 	.word	0x000000d8
        /*0308*/ 	.short	0x0100
        /*030a*/ 	.byte	0x04
	.zero		1


	//   ....[29]....
        /*030c*/ 	.word	0x00000d00
        /*0310*/ 	.word	0x000000ff
        /*0314*/ 	.word	0x000000e8
        /*0318*/ 	.short	0x0100
        /*031a*/ 	.byte	0x04
	.zero		1


	//   ....[30]....
        /*031c*/ 	.word	0x00001830
        /*0320*/ 	.word	0x00000003
        /*0324*/ 	.word	0x000000e0
        /*0328*/ 	.short	0x010a
        /*032a*/ 	.byte	0xff
	.zero		1


	//   ....[31]....
        /*032c*/ 	.word	0x00001860
        /*0330*/ 	.word	0x00000003
        /*0334*/ 	.word	0x000000d0
        /*0338*/ 	.short	0x0101
        /*033a*/ 	.byte	0xff
	.zero		1


	//   ....[32]....
        /*033c*/ 	.word	0x00001930
        /*0340*/ 	.word	0x000000ff
        /*0344*/ 	.word	0x00000010
        /*0348*/ 	.short	0x010a
        /*034a*/ 	.byte	0x04
	.zero		1


	//   ....[33]....
        /*034c*/ 	.word	0x000019b0
        /*0350*/ 	.word	0x000000ff
        /*0354*/ 	.word	0x00000010
        /*0358*/ 	.short	0x010a
        /*035a*/ 	.byte	0x21
	.zero		1


	//   ....[34]....
        /*035c*/ 	.word	0x00001ba0
        /*0360*/ 	.word	0x000000ff
        /*0364*/ 	.word	0x00000010
        /*0368*/ 	.short	0x010a
        /*036a*/ 	.byte	0x05
	.zero		1


	//   ....[35]....
        /*036c*/ 	.word	0x00001d40
        /*0370*/ 	.word	0x000000ff
        /*0374*/ 	.word	0x00000068
        /*0378*/ 	.short	0x0101
        /*037a*/ 	.byte	0x0d
	.zero		1


	//   ....[36]....
        /*037c*/ 	.word	0x00001d60
        /*0380*/ 	.word	0x000000ff
        /*0384*/ 	.word	0x00000010
        /*0388*/ 	.short	0x010a
        /*038a*/ 	.byte	0x04
	.zero		1


	//   ....[37]....
        /*038c*/ 	.word	0x00001de0
        /*0390*/ 	.word	0x000000ff
        /*0394*/ 	.word	0x00000010
        /*0398*/ 	.short	0x010a
        /*039a*/ 	.byte	0x21
	.zero		1


	//   ....[38]....
        /*039c*/ 	.word	0x00001f70
        /*03a0*/ 	.word	0x000000ff
        /*03a4*/ 	.word	0x00000010
        /*03a8*/ 	.short	0x010a
        /*03aa*/ 	.byte	0x05
	.zero		1


	//   ....[39]....
        /*03ac*/ 	.word	0x00002180
        /*03b0*/ 	.word	0x00000003
        /*03b4*/ 	.word	0x00000070
        /*03b8*/ 	.short	0x010a
        /*03ba*/ 	.byte	0xff
	.zero		1


	//   ....[40]....
        /*03bc*/ 	.word	0x000022d0
        /*03c0*/ 	.word	0x00000000
        /*03c4*/ 	.word	0x00000000
        /*03c8*/ 	.short	0x0101
        /*03ca*/ 	.byte	0xff
	.zero		1


	//   ....[41]....
        /*03cc*/ 	.word	0x00002890
        /*03d0*/ 	.word	0x000000ff
        /*03d4*/ 	.word	0x00000000
        /*03d8*/ 	.short	0x010a
        /*03da*/ 	.byte	0x04
	.zero		1


	//   ....[42]....
        /*03dc*/ 	.word	0x00002930
        /*03e0*/ 	.word	0x00000000
        /*03e4*/ 	.word	0x00000000
        /*03e8*/ 	.short	0x010a
        /*03ea*/ 	.byte	0xff
	.zero		1


	//   ....[43]....
        /*03ec*/ 	.word	0x00002a50
        /*03f0*/ 	.word	0x00000002
        /*03f4*/ 	.word	0x000000d0
        /*03f8*/ 	.short	0x010a
        /*03fa*/ 	.byte	0xff
	.zero		1


	//   ....[44]....
        /*03fc*/ 	.word	0x00002ab0
        /*0400*/ 	.word	0x00000004
        /*0404*/ 	.word	0x00000000
        /*0408*/ 	.short	0x0101
        /*040a*/ 	.byte	0xff
	.zero		1


	//   ....[45]....
        /*040c*/ 	.word	0x00002ad0
        /*0410*/ 	.word	0x000000ff
        /*0414*/ 	.word	0x00000080
        /*0418*/ 	.short	0x010a
        /*041a*/ 	.byte	0x04
	.zero		1


	//   ....[46]....
        /*041c*/ 	.word	0x00002bf0
        /*0420*/ 	.word	0x00000002
        /*0424*/ 	.word	0x00000070
        /*0428*/ 	.short	0x010a
        /*042a*/ 	.byte	0xff
	.zero		1


	//   ....[47]....
        /*042c*/ 	.word	0x00002d00
        /*0430*/ 	.word	0x00000002
        /*0434*/ 	.word	0x00000000
        /*0438*/ 	.short	0x0101
        /*043a*/ 	.byte	0xff
	.zero		1


	//   ....[48]....
        /*043c*/ 	.word	0x00002d90
        /*0440*/ 	.word	0x000000ff
        /*0444*/ 	.word	0x00000080
        /*0448*/ 	.short	0x0106
        /*044a*/ 	.byte	0x04
	.zero		1


	//   ....[49]....
        /*044c*/ 	.word	0x00002db0
        /*0450*/ 	.word	0x000000ff
        /*0454*/ 	.word	0x00000080
        /*0458*/ 	.short	0x010a
        /*045a*/ 	.byte	0x04
	.zero		1


	//   ....[50]....
        /*045c*/ 	.word	0x00002e40
        /*0460*/ 	.word	0x000000ff
        /*0464*/ 	.word	0x00000080
        /*0468*/ 	.short	0x0106
        /*046a*/ 	.byte	0x07
	.zero		1


	//   ....[51]....
        /*046c*/ 	.word	0x00002e80
        /*0470*/ 	.word	0x00000000
        /*0474*/ 	.word	0x00000080
        /*0478*/ 	.short	0x010a
        /*047a*/ 	.byte	0xff
	.zero		1


	//   ....[52]....
        /*047c*/ 	.word	0x00003450
        /*0480*/ 	.word	0x00000000
        /*0484*/ 	.word	0x00000070
        /*0488*/ 	.short	0x010a
        /*048a*/ 	.byte	0xff
	.zero		1


	//   ....[53]....
        /*048c*/ 	.word	0x00003550
        /*0490*/ 	.word	0x00000003
        /*0494*/ 	.word	0x00000000
        /*0498*/ 	.short	0x0101
        /*049a*/ 	.byte	0xff
	.zero		1


	//   ....[54]....
        /*049c*/ 	.word	0x00003560
        /*04a0*/ 	.word	0x000000ff
        /*04a4*/ 	.word	0x00000000
        /*04a8*/ 	.short	0x010a
        /*04aa*/ 	.byte	0x04
	.zero		1


	//   ....[55]....
        /*04ac*/ 	.word	0x000035e0
        /*04b0*/ 	.word	0x000000ff
        /*04b4*/ 	.word	0x000000b0
        /*04b8*/ 	.short	0x010a
        /*04ba*/ 	.byte	0x2e
	.zero		1


	//   ....[56]....
        /*04bc*/ 	.word	0x000036c0
        /*04c0*/ 	.word	0x000000ff
        /*04c4*/ 	.word	0x00000000
        /*04c8*/ 	.short	0x010a
        /*04ca*/ 	.byte	0x07
	.zero		1


	//   ....[57]....
        /*04cc*/ 	.word	0x00003800
        /*04d0*/ 	.word	0x000000ff
        /*04d4*/ 	.word	0x00000000
        /*04d8*/ 	.short	0x010a
        /*04da*/ 	.byte	0x04
	.zero		1


	//   ....[58]....
        /*04dc*/ 	.word	0x00003bd0
        /*04e0*/ 	.word	0x000000ff
        /*04e4*/ 	.word	0x00000000
        /*04e8*/ 	.short	0x010a
        /*04ea*/ 	.byte	0x04
	.zero		1


	//   ....[59]....
        /*04ec*/ 	.word	0x00003c60
        /*04f0*/ 	.word	0x000000ff
        /*04f4*/ 	.word	0x00000000
        /*04f8*/ 	.short	0x010a
        /*04fa*/ 	.byte	0x05
	.zero		1


	//   ....[60]....
        /*04fc*/ 	.word	0x00003cf0
        /*0500*/ 	.word	0x000000ff
        /*0504*/ 	.word	0x00000000
        /*0508*/ 	.short	0x010a
        /*050a*/ 	.byte	0x05
	.zero		1


	//   ....[61]....
        /*050c*/ 	.word	0x00003d80
        /*0510*/ 	.word	0x000000ff
        /*0514*/ 	.word	0x00000000
        /*0518*/ 	.short	0x010a
        /*051a*/ 	.byte	0x04
	.zero		1


	//   ....[62]....
        /*051c*/ 	.word	0x00004280
        /*0520*/ 	.word	0x00000008
        /*0524*/ 	.word	0x00000070
        /*0528*/ 	.short	0x010a
        /*052a*/ 	.byte	0xff
	.zero		1


	//   ....[63]....
        /*052c*/ 	.word	0x000043f0
        /*0530*/ 	.word	0x00000000
        /*0534*/ 	.word	0x00000000
        /*0538*/ 	.short	0x0101
        /*053a*/ 	.byte	0xff
	.zero		1


	//   ....[64]....
        /*053c*/ 	.word	0x000048e0
        /*0540*/ 	.word	0x000000ff
        /*0544*/ 	.word	0x00000068
        /*0548*/ 	.short	0x010a
        /*054a*/ 	.byte	0x15
	.zero		1


	//   ....[65]....
        /*054c*/ 	.word	0x00004a70
        /*0550*/ 	.word	0x000000ff
        /*0554*/ 	.word	0x00000040
        /*0558*/ 	.short	0x010a
        /*055a*/ 	.byte	0x15
	.zero		1


	//   ....[66]....
        /*055c*/ 	.word	0x00004bd0
        /*0560*/ 	.word	0x000000ff
        /*0564*/ 	.word	0x00000020
        /*0568*/ 	.short	0x010b
        /*056a*/ 	.byte	0x15
	.zero		1


	//   ....[67]....
        /*056c*/ 	.word	0x00004bf0
        /*0570*/ 	.word	0x000000ff
        /*0574*/ 	.word	0x00000000
        /*0578*/ 	.short	0x0101
        /*057a*/ 	.byte	0x06
	.zero		1


	//   ....[68]....
        /*057c*/ 	.word	0x00004c00
        /*0580*/ 	.word	0x000000ff
        /*0584*/ 	.word	0x00000048
        /*0588*/ 	.short	0x010a
        /*058a*/ 	.byte	0x15
	.zero		1


	//   ....[69]....
        /*058c*/ 	.word	0x00004d50
        /*0590*/ 	.word	0x000000ff
        /*0594*/ 	.word	0x00000028
        /*0598*/ 	.short	0x010b
        /*059a*/ 	.byte	0x15
	.zero		1


	//   ....[70]....
        /*059c*/ 	.word	0x00004d60
        /*05a0*/ 	.word	0x000000ff
        /*05a4*/ 	.word	0x00000000
        /*05a8*/ 	.short	0x0101
        /*05aa*/ 	.byte	0x07
	.zero		1


	//   ....[71]....
        /*05ac*/ 	.word	0x00004d70
        /*05b0*/ 	.word	0x000000ff
        /*05b4*/ 	.word	0x00000050
        /*05b8*/ 	.short	0x010a
        /*05ba*/ 	.byte	0x15
	.zero		1


	//   ....[72]....
        /*05bc*/ 	.word	0x00004ec0
        /*05c0*/ 	.word	0x000000ff
        /*05c4*/ 	.word	0x00000030
        /*05c8*/ 	.short	0x010b
        /*05ca*/ 	.byte	0x15
	.zero		1


	//   ....[73]....
        /*05cc*/ 	.word	0x00004ee0
        /*05d0*/ 	.word	0x000000ff
        /*05d4*/ 	.word	0x00000000
        /*05d8*/ 	.short	0x0101
        /*05da*/ 	.byte	0x18
	.zero		1


	//   ....[74]....
        /*05dc*/ 	.word	0x00004ef0
        /*05e0*/ 	.word	0x000000ff
        /*05e4*/ 	.word	0x00000058
        /*05e8*/ 	.short	0x010a
        /*05ea*/ 	.byte	0x15
	.zero		1


	//   ....[75]....
        /*05ec*/ 	.word	0x00005050
        /*05f0*/ 	.word	0x000000ff
        /*05f4*/ 	.word	0x00000038
        /*05f8*/ 	.short	0x010b
        /*05fa*/ 	.byte	0x15
	.zero		1


	//   ....[76]....
        /*05fc*/ 	.word	0x00005070
        /*0600*/ 	.word	0x000000ff
        /*0604*/ 	.word	0x00000000
        /*0608*/ 	.short	0x0101
        /*060a*/ 	.byte	0x10
	.zero		1


	//   ....[77]....
        /*060c*/ 	.word	0x00005080
        /*0610*/ 	.word	0x000000ff
        /*0614*/ 	.word	0x00000040
        /*0618*/ 	.short	0x010a
        /*061a*/ 	.byte	0x15
	.zero		1


	//   ....[78]....
        /*061c*/ 	.word	0x000051e0
        /*0620*/ 	.word	0x000000ff
        /*0624*/ 	.word	0x00000020
        /*0628*/ 	.short	0x010b
        /*062a*/ 	.byte	0x15
	.zero		1


	//   ....[79]....
        /*062c*/ 	.word	0x000051f0
        /*0630*/ 	.word	0x000000ff
        /*0634*/ 	.word	0x00000000
        /*0638*/ 	.short	0x0101
        /*063a*/ 	.byte	0x06
	.zero		1


	//   ....[80]....
        /*063c*/ 	.word	0x00005200
        /*0640*/ 	.word	0x000000ff
        /*0644*/ 	.word	0x00000048
        /*0648*/ 	.short	0x010a
        /*064a*/ 	.byte	0x15
	.zero		1


	//   ....[81]....
        /*064c*/ 	.word	0x00005360
        /*0650*/ 	.word	0x000000ff
        /*0654*/ 	.word	0x00000028
        /*0658*/ 	.short	0x010b
        /*065a*/ 	.byte	0x15
	.zero		1


	//   ....[82]....
        /*065c*/ 	.word	0x00005370
        /*0660*/ 	.word	0x000000ff
        /*0664*/ 	.word	0x00000000
        /*0668*/ 	.short	0x0101
        /*066a*/ 	.byte	0x07
	.zero		1


	//   ....[83]....
        /*066c*/ 	.word	0x00005380
        /*0670*/ 	.word	0x000000ff
        /*0674*/ 	.word	0x00000050
        /*0678*/ 	.short	0x010a
        /*067a*/ 	.byte	0x15
	.zero		1


	//   ....[84]....
        /*067c*/ 	.word	0x000054f0
        /*0680*/ 	.word	0x000000ff
        /*0684*/ 	.word	0x00000030
        /*0688*/ 	.short	0x010b
        /*068a*/ 	.byte	0x15
	.zero		1


	//   ....[85]....
        /*068c*/ 	.word	0x00005500
        /*0690*/ 	.word	0x000000ff
        /*0694*/ 	.word	0x00000000
        /*0698*/ 	.short	0x0101
        /*069a*/ 	.byte	0x18
	.zero		1


	//   ....[86]....
        /*069c*/ 	.word	0x00005510
        /*06a0*/ 	.word	0x000000ff
        /*06a4*/ 	.word	0x00000058
        /*06a8*/ 	.short	0x010a
        /*06aa*/ 	.byte	0x15
	.zero		1


	//   ....[87]....
        /*06ac*/ 	.word	0x00005700
        /*06b0*/ 	.word	0x000000ff
        /*06b4*/ 	.word	0x00000038
        /*06b8*/ 	.short	0x010b
        /*06ba*/ 	.byte	0x15
	.zero		1


	//   ....[88]....
        /*06bc*/ 	.word	0x00005710
        /*06c0*/ 	.word	0x000000ff
        /*06c4*/ 	.word	0x00000000
        /*06c8*/ 	.short	0x0101
        /*06ca*/ 	.byte	0x10
	.zero		1


	//   ....[89]....
        /*06cc*/ 	.word	0x00005730
        /*06d0*/ 	.word	0x000000ff
        /*06d4*/ 	.word	0x00000040
        /*06d8*/ 	.short	0x010a
        /*06da*/ 	.byte	0x15
	.zero		1


	//   ....[90]....
        /*06dc*/ 	.word	0x00005750
        /*06e0*/ 	.word	0x000000ff
        /*06e4*/ 	.word	0x00000048
        /*06e8*/ 	.short	0x010a
        /*06ea*/ 	.byte	0x15
	.zero		1


	//   ....[91]....
        /*06ec*/ 	.word	0x00005770
        /*06f0*/ 	.word	0x000000ff
        /*06f4*/ 	.word	0x00000050
        /*06f8*/ 	.short	0x010a
        /*06fa*/ 	.byte	0x15
	.zero		1


	//   ....[92]....
        /*06fc*/ 	.word	0x000057c0
        /*0700*/ 	.word	0x00000002
        /*0704*/ 	.word	0x00000058
        /*0708*/ 	.short	0x010a
        /*070a*/ 	.byte	0xff
	.zero		1


	//   ....[93]....
        /*070c*/ 	.word	0x00005b20
        /*0710*/ 	.word	0x00000000
        /*0714*/ 	.word	0x00000070
        /*0718*/ 	.short	0x010a
        /*071a*/ 	.byte	0xff
	.zero		1


	//   ....[94]....
        /*071c*/ 	.word	0x00005bf0
        /*0720*/ 	.word	0x00000000
        /*0724*/ 	.word	0x00000000
        /*0728*/ 	.short	0x0101
        /*072a*/ 	.byte	0xff
	.zero		1


	//   ....[95]....
        /*072c*/ 	.word	0x00006890
        /*0730*/ 	.word	0x000000ff
        /*0734*/ 	.word	0x00000020
        /*0738*/ 	.short	0x010a
        /*073a*/ 	.byte	0x2b
	.zero		1


	//   ....[96]....
        /*073c*/ 	.word	0x000068f0
        /*0740*/ 	.word	0x00000056
        /*0744*/ 	.word	0x00000090
        /*0748*/ 	.short	0x010a
        /*074a*/ 	.byte	0xff
	.zero		1


	//   ....[97]....
        /*074c*/ 	.word	0x00006a10
        /*0750*/ 	.word	0x000000ff
        /*0754*/ 	.word	0x00000020
        /*0758*/ 	.short	0x010a
        /*075a*/ 	.byte	0x2b
	.zero		1


	//   ....[98]....
        /*075c*/ 	.word	0x00006b10
        /*0760*/ 	.word	0x00000056
        /*0764*/ 	.word	0x00000090
        /*0768*/ 	.short	0x010a
        /*076a*/ 	.byte	0xff
	.zero		1


	//   ....[99]....
        /*076c*/ 	.word	0x00007110
        /*0770*/ 	.word	0x00000000
        /*0774*/ 	.word	0x00000000
        /*0778*/ 	.short	0x0101
        /*077a*/ 	.byte	0xff
	.zero		1


	//   ....[100]....
        /*077c*/ 	.word	0x00007120
        /*0780*/ 	.word	0x00000003
        /*0784*/ 	.word	0x00000020
        /*0788*/ 	.short	0x010a
        /*078a*/ 	.byte	0xff
	.zero		1


	//   ....[101]....
        /*078c*/ 	.word	0x000071f0
        /*0790*/ 	.word	0x00000003
        /*0794*/ 	.word	0x00000020
        /*0798*/ 	.short	0x010a
        /*079a*/ 	.byte	0xff
	.zero		1


	//   ....[102]....
        /*079c*/ 	.word	0x00007870
        /*07a0*/ 	.word	0x00000014
        /*07a4*/ 	.word	0x00000000
        /*07a8*/ 	.short	0x0101
        /*07aa*/ 	.byte	0xff
	.zero		1


	//   ....[103]....
        /*07ac*/ 	.word	0x00007890
        /*07b0*/ 	.word	0x00000015
        /*07b4*/ 	.word	0x00000020
        /*07b8*/ 	.short	0x010a
        /*07ba*/ 	.byte	0xff
	.zero		1


	//   ....[104]....
        /*07bc*/ 	.word	0x00007950
        /*07c0*/ 	.word	0x00000015
        /*07c4*/ 	.word	0x00000020
        /*07c8*/ 	.short	0x010a
        /*07ca*/ 	.byte	0xff
	.zero		1


	//   ....[105]....
        /*07cc*/ 	.word	0x00007fe0
        /*07d0*/ 	.word	0x00000014
        /*07d4*/ 	.word	0x00000000
        /*07d8*/ 	.short	0x0101
        /*07da*/ 	.byte	0xff
	.zero		1


	//   ....[106]....
        /*07dc*/ 	.word	0x00008000
        /*07e0*/ 	.word	0x00000015
        /*07e4*/ 	.word	0x00000020
        /*07e8*/ 	.short	0x010a
        /*07ea*/ 	.byte	0xff
	.zero		1


	//   ....[107]....
        /*07ec*/ 	.word	0x000080c0
        /*07f0*/ 	.word	0x00000015
        /*07f4*/ 	.word	0x00000020
        /*07f8*/ 	.short	0x010a
        /*07fa*/ 	.byte	0xff
	.zero		1


	//   ....[108]....
        /*07fc*/ 	.word	0x00008780
        /*0800*/ 	.word	0x00000014
        /*0804*/ 	.word	0x00000000
        /*0808*/ 	.short	0x0101
        /*080a*/ 	.byte	0xff
	.zero		1


	//   ....[109]....
        /*080c*/ 	.word	0x000087a0
        /*0810*/ 	.word	0x00000015
        /*0814*/ 	.word	0x00000020
        /*0818*/ 	.short	0x010a
        /*081a*/ 	.byte	0xff
	.zero		1


	//   ....[110]....
        /*081c*/ 	.word	0x00008860
        /*0820*/ 	.word	0x00000015
        /*0824*/ 	.word	0x00000020
        /*0828*/ 	.short	0x010a
        /*082a*/ 	.byte	0xff
	.zero		1


	//   ....[111]....
        /*082c*/ 	.word	0x00008f60
        /*0830*/ 	.word	0x00000014
        /*0834*/ 	.word	0x00000000
        /*0838*/ 	.short	0x0101
        /*083a*/ 	.byte	0xff
	.zero		1


	//   ....[112]....
        /*083c*/ 	.word	0x00008f80
        /*0840*/ 	.word	0x00000015
        /*0844*/ 	.word	0x00000020
        /*0848*/ 	.short	0x010a
        /*084a*/ 	.byte	0xff
	.zero		1


	//   ....[113]....
        /*084c*/ 	.word	0x00009040
        /*0850*/ 	.word	0x00000015
        /*0854*/ 	.word	0x00000020
        /*0858*/ 	.short	0x010a
        /*085a*/ 	.byte	0xff
	.zero		1


	//   ....[114]....
        /*085c*/ 	.word	0x00009710
        /*0860*/ 	.word	0x00000014
        /*0864*/ 	.word	0x00000000
        /*0868*/ 	.short	0x0101
        /*086a*/ 	.byte	0xff
	.zero		1


	//   ....[115]....
        /*086c*/ 	.word	0x00009730
        /*0870*/ 	.word	0x00000015
        /*0874*/ 	.word	0x00000020
        /*0878*/ 	.short	0x010a
        /*087a*/ 	.byte	0xff
	.zero		1


	//   ....[116]....
        /*087c*/ 	.word	0x000097f0
        /*0880*/ 	.word	0x00000015
        /*0884*/ 	.word	0x00000020
        /*0888*/ 	.short	0x010a
        /*088a*/ 	.byte	0xff
	.zero		1


	//   ....[117]....
        /*088c*/ 	.word	0x00009ec0
        /*0890*/ 	.word	0x00000014
        /*0894*/ 	.word	0x00000000
        /*0898*/ 	.short	0x0101
        /*089a*/ 	.byte	0xff
	.zero		1


	//   ....[118]....
        /*089c*/ 	.word	0x00009ee0
        /*08a0*/ 	.word	0x00000015
        /*08a4*/ 	.word	0x00000020
        /*08a8*/ 	.short	0x010a
        /*08aa*/ 	.byte	0xff
	.zero		1


	//   ....[119]....
        /*08ac*/ 	.word	0x00009fa0
        /*08b0*/ 	.word	0x00000015
        /*08b4*/ 	.word	0x00000020
        /*08b8*/ 	.short	0x010a
        /*08ba*/ 	.byte	0xff
	.zero		1


	//   ....[120]....
        /*08bc*/ 	.word	0x0000a290
        /*08c0*/ 	.word	0x000000ff
        /*08c4*/ 	.word	0x00000000
        /*08c8*/ 	.short	0x0101
        /*08ca*/ 	.byte	0x04
	.zero		1


	//   ....[121]....
        /*08cc*/ 	.word	0x0000a6a0
        /*08d0*/ 	.word	0x00000002
        /*08d4*/ 	.word	0x00000000
        /*08d8*/ 	.short	0x0101
        /*08da*/ 	.byte	0xff
	.zero		1


	//   ....[122]....
        /*08dc*/ 	.word	0x0000a950
        /*08e0*/ 	.word	0x000000ff
        /*08e4*/ 	.word	0x00000000
        /*08e8*/ 	.short	0x0101
        /*08ea*/ 	.byte	0x04
	.zero		1


	//   ....[123]....
        /*08ec*/ 	.word	0x0000a970
        /*08f0*/ 	.word	0x00000003
        /*08f4*/ 	.word	0x000000e0
        /*08f8*/ 	.short	0x010a
        /*08fa*/ 	.byte	0xff
	.zero		1


	//   ....[124]....
        /*08fc*/ 	.word	0x0000a9d0
        /*0900*/ 	.word	0x00000000
        /*0904*/ 	.word	0x00000010
        /*0908*/ 	.short	0x010a
        /*090a*/ 	.byte	0xff
	.zero		1


	//   ....[125]....
        /*090c*/ 	.word	0x0000aa30
        /*0910*/ 	.word	0x00000000
        /*0914*/ 	.word	0x00000010
        /*0918*/ 	.short	0x010a
        /*091a*/ 	.byte	0xff
	.zero		1


	//   ....[126]....
        /*091c*/ 	.word	0x0000aa80
        /*0920*/ 	.word	0x00000003
        /*0924*/ 	.word	0x00000070
        /*0928*/ 	.short	0x010a
        /*092a*/ 	.byte	0xff
	.zero		1


	//   ....[127]....
        /*092c*/ 	.word	0x0000aae0
        /*0930*/ 	.word	0x00000000
        /*0934*/ 	.word	0x00000000
        /*0938*/ 	.short	0x010a
        /*093a*/ 	.byte	0xff
	.zero		1


	//   ....[128]....
        /*093c*/ 	.word	0x0000ab30
        /*0940*/ 	.word	0x00000002
        /*0944*/ 	.word	0x000000d0
        /*0948*/ 	.short	0x010a
        /*094a*/ 	.byte	0xff
	.zero		1


	//   ....[129]....
        /*094c*/ 	.word	0x0000ab90
        /*0950*/ 	.word	0x00000002
        /*0954*/ 	.word	0x00000080
        /*0958*/ 	.short	0x010a
        /*095a*/ 	.byte	0xff
	.zero		1


	//   ....[130]....
        /*095c*/ 	.word	0x0000abe0
        /*0960*/ 	.word	0x00000002
        /*0964*/ 	.word	0x00000070
        /*0968*/ 	.short	0x010a
        /*096a*/ 	.byte	0xff
	.zero		1


	//   ....[131]....
        /*096c*/ 	.word	0x0000ac40
        /*0970*/ 	.word	0x00000000
        /*0974*/ 	.word	0x00000080
        /*0978*/ 	.short	0x010a
        /*097a*/ 	.byte	0xff
	.zero		1


	//   ....[132]....
        /*097c*/ 	.word	0x0000ac90
        /*0980*/ 	.word	0x00000000
        /*0984*/ 	.word	0x00000070
        /*0988*/ 	.short	0x010a
        /*098a*/ 	.byte	0xff
	.zero		1


	//   ....[133]....
        /*098c*/ 	.word	0x0000acf0
        /*0990*/ 	.word	0x00000003
        /*0994*/ 	.word	0x000000b0
        /*0998*/ 	.short	0x010a
        /*099a*/ 	.byte	0xff
	.zero		1


	//   ....[134]....
        /*099c*/ 	.word	0x0000ad50
        /*09a0*/ 	.word	0x00000000
        /*09a4*/ 	.word	0x00000000
        /*09a8*/ 	.short	0x010a
        /*09aa*/ 	.byte	0xff
	.zero		1


	//   ....[135]....
        /*09ac*/ 	.word	0x0000adb0
        /*09b0*/ 	.word	0x00000000
        /*09b4*/ 	.word	0x00000000
        /*09b8*/ 	.short	0x010a
        /*09ba*/ 	.byte	0xff
	.zero		1


	//   ....[136]....
        /*09bc*/ 	.word	0x0000ae10
        /*09c0*/ 	.word	0x00000000
        /*09c4*/ 	.word	0x00000000
        /*09c8*/ 	.short	0x010a
        /*09ca*/ 	.byte	0xff
	.zero		1


	//   ....[137]....
        /*09cc*/ 	.word	0x0000ae70
        /*09d0*/ 	.word	0x00000000
        /*09d4*/ 	.word	0x00000000
        /*09d8*/ 	.short	0x010a
        /*09da*/ 	.byte	0xff
	.zero		1


	//   ....[138]....
        /*09dc*/ 	.word	0x0000aed0
        /*09e0*/ 	.word	0x00000000
        /*09e4*/ 	.word	0x00000000
        /*09e8*/ 	.short	0x010a
        /*09ea*/ 	.byte	0xff
	.zero		1


	//   ....[139]....
        /*09ec*/ 	.word	0x0000af20
        /*09f0*/ 	.word	0x00000008
        /*09f4*/ 	.word	0x00000070
        /*09f8*/ 	.short	0x010a
        /*09fa*/ 	.byte	0xff
	.zero		1


	//   ....[140]....
        /*09fc*/ 	.word	0x0000af80
        /*0a00*/ 	.word	0x00000000
        /*0a04*/ 	.word	0x00000068
        /*0a08*/ 	.short	0x010a
        /*0a0a*/ 	.byte	0xff
	.zero		1


	//   ....[141]....
        /*0a0c*/ 	.word	0x0000afe0
        /*0a10*/ 	.word	0x00000000
        /*0a14*/ 	.word	0x00000040
        /*0a18*/ 	.short	0x010a
        /*0a1a*/ 	.byte	0xff
	.zero		1


	//   ....[142]....
        /*0a1c*/ 	.word	0x0000b040
        /*0a20*/ 	.word	0x00000000
        /*0a24*/ 	.word	0x00000048
        /*0a28*/ 	.short	0x010a
        /*0a2a*/ 	.byte	0xff
	.zero		1


	//   ....[143]....
        /*0a2c*/ 	.word	0x0000b0a0
        /*0a30*/ 	.word	0x00000000
        /*0a34*/ 	.word	0x00000050
        /*0a38*/ 	.short	0x010a
        /*0a3a*/ 	.byte	0xff
	.zero		1


	//   ....[144]....
        /*0a3c*/ 	.word	0x0000b100
        /*0a40*/ 	.word	0x00000000
        /*0a44*/ 	.word	0x00000058
        /*0a48*/ 	.short	0x010a
        /*0a4a*/ 	.byte	0xff
	.zero		1


	//   ....[145]....
        /*0a4c*/ 	.word	0x0000b160
        /*0a50*/ 	.word	0x00000007
        /*0a54*/ 	.word	0x00000040
        /*0a58*/ 	.short	0x010a
        /*0a5a*/ 	.byte	0xff
	.zero		1


	//   ....[146]....
        /*0a5c*/ 	.word	0x0000b1c0
        /*0a60*/ 	.word	0x00000007
        /*0a64*/ 	.word	0x00000048
        /*0a68*/ 	.short	0x010a
        /*0a6a*/ 	.byte	0xff
	.zero		1


	//   ....[147]....
        /*0a6c*/ 	.word	0x0000b220
        /*0a70*/ 	.word	0x00000007
        /*0a74*/ 	.word	0x00000050
        /*0a78*/ 	.short	0x010a
        /*0a7a*/ 	.byte	0xff
	.zero		1


	//   ....[148]....
        /*0a7c*/ 	.word	0x0000b280
        /*0a80*/ 	.word	0x00000007
        /*0a84*/ 	.word	0x00000058
        /*0a88*/ 	.short	0x010a
        /*0a8a*/ 	.byte	0xff
	.zero		1


	//   ....[149]....
        /*0a8c*/ 	.word	0x0000b2e0
        /*0a90*/ 	.word	0x00000000
        /*0a94*/ 	.word	0x00000040
        /*0a98*/ 	.short	0x010a
        /*0a9a*/ 	.byte	0xff
	.zero		1


	//   ....[150]....
        /*0a9c*/ 	.word	0x0000b340
        /*0aa0*/ 	.word	0x00000000
        /*0aa4*/ 	.word	0x00000048
        /*0aa8*/ 	.short	0x010a
        /*0aaa*/ 	.byte	0xff
	.zero		1


	//   ....[151]....
        /*0aac*/ 	.word	0x0000b3a0
        /*0ab0*/ 	.word	0x00000002
        /*0ab4*/ 	.word	0x00000050
        /*0ab8*/ 	.short	0x010a
        /*0aba*/ 	.byte	0xff
	.zero		1


	//   ....[152]....
        /*0abc*/ 	.word	0x0000b3f0
        /*0ac0*/ 	.word	0x00000000
        /*0ac4*/ 	.word	0x00000070
        /*0ac8*/ 	.short	0x010a
        /*0aca*/ 	.byte	0xff
	.zero		1


	//   ....[153]....
        /*0acc*/ 	.word	0x0000b450
        /*0ad0*/ 	.word	0x00000000
        /*0ad4*/ 	.word	0x00000020
        /*0ad8*/ 	.short	0x010a
        /*0ada*/ 	.byte	0xff
	.zero		1


	//   ....[154]....
        /*0adc*/ 	.word	0x0000b4a0
        /*0ae0*/ 	.word	0x00000056
        /*0ae4*/ 	.word	0x00000090
        /*0ae8*/ 	.short	0x010a
        /*0aea*/ 	.byte	0xff
	.zero		1


	//   ....[155]....
        /*0aec*/ 	.word	0x0000b4f0
        /*0af0*/ 	.word	0x00000003
        /*0af4*/ 	.word	0x00000020
        /*0af8*/ 	.short	0x010a
        /*0afa*/ 	.byte	0xff
	.zero		1


	//   ....[156]....
        /*0afc*/ 	.word	0x0000b540
        /*0b00*/ 	.word	0x00000015
        /*0b04*/ 	.word	0x00000020
        /*0b08*/ 	.short	0x010a
        /*0b0a*/ 	.byte	0xff
	.zero		1


	//   ....[157]....
        /*0b0c*/ 	.word	0x0000b590
        /*0b10*/ 	.word	0x00000015
        /*0b14*/ 	.word	0x00000020
        /*0b18*/ 	.short	0x010a
        /*0b1a*/ 	.byte	0xff
	.zero		1


	//   ....[158]....
        /*0b1c*/ 	.word	0x0000b5e0
        /*0b20*/ 	.word	0x00000015
        /*0b24*/ 	.word	0x00000020
        /*0b28*/ 	.short	0x010a
        /*0b2a*/ 	.byte	0xff
	.zero		1


	//   ....[159]....
        /*0b2c*/ 	.word	0x0000b630
        /*0b30*/ 	.word	0x00000015
        /*0b34*/ 	.word	0x00000020
        /*0b38*/ 	.short	0x010a
        /*0b3a*/ 	.byte	0xff
	.zero		1


	//   ....[160]....
        /*0b3c*/ 	.word	0x0000b680
        /*0b40*/ 	.word	0x00000015
        /*0b44*/ 	.word	0x00000020
        /*0b48*/ 	.short	0x010a
        /*0b4a*/ 	.byte	0xff
	.zero		1


	//   ....[161]....
        /*0b4c*/ 	.word	0x0000b6d0
        /*0b50*/ 	.word	0x00000015
        /*0b54*/ 	.word	0x00000020
        /*0b58*/ 	.short	0x010a
        /*0b5a*/ 	.byte	0xff
	.zero		1


	//----- nvinfo : EIATTR_NUM_MBARRIERS
	.align		4
.L_47:
        /*0b5c*/ 	.byte	0x03, 0x38
        /*0b5e*/ 	.short	0x001e


	//----- nvinfo : EIATTR_EXIT_INSTR_OFFSETS
	.align		4
        /*0b60*/ 	.byte	0x04, 0x1c
        /*0b62*/ 	.short	(.L_49 - .L_48)


	//   ....[0]....
.L_48:
        /*0b64*/ 	.word	0x00002960


	//   ....[1]....
        /*0b68*/ 	.word	0x00002e50


	//   ....[2]....
        /*0b6c*/ 	.word	0x00002eb0


	//   ....[3]....
        /*0b70*/ 	.word	0x00003fe0


	//   ....[4]....
        /*0b74*/ 	.word	0x000057f0


	//   ....[5]....
        /*0b78*/ 	.word	0x00005830


	//   ....[6]....
        /*0b7c*/ 	.word	0x0000a840


	//   ....[7]....
        /*0b80*/ 	.word	0x0000a8c0


	//   ....[8]....
        /*0b84*/ 	.word	0x0000a8f0


	//   ....[9]....
        /*0b88*/ 	.word	0x0000a960


	//----- nvinfo : EIATTR_MAX_THREADS
	.align		4
.L_49:
        /*0b8c*/ 	.byte	0x04, 0x05
        /*0b8e*/ 	.short	(.L_51 - .L_50)
.L_50:
        /*0b90*/ 	.word	0x00000100
        /*0b94*/ 	.word	0x00000001
        /*0b98*/ 	.word	0x00000001


	//----- nvinfo : EIATTR_CRS_STACK_SIZE
	.align		4
.L_51:
        /*0b9c*/ 	.byte	0x04, 0x1e
        /*0b9e*/ 	.short	(.L_53 - .L_52)
.L_52:
        /*0ba0*/ 	.word	0x00000000


	//----- nvinfo : EIATTR_CBANK_PARAM_SIZE
	.align		4
.L_53:
        /*0ba4*/ 	.byte	0x03, 0x19
        /*0ba6*/ 	.short	0x0800


	//----- nvinfo : EIATTR_PARAM_CBANK
	.align		4
        /*0ba8*/ 	.byte	0x04, 0x0a
        /*0baa*/ 	.short	(.L_55 - .L_54)
	.align		4
.L_54:
        /*0bac*/ 	.word	index@(.nv.constant0._ZN7cutlass13device_kernelINS_4gemm6kernel13GemmUniversalIN4cute5tupleIJiiiiEEENS1_10collective13CollectiveMmaINS1_35MainloopSm100TmaUmmaWarpSpecializedILi2ELi2ELi4ENS5_IJNS4_1CILi2EEENSA_ILi1EEESC_EEEEENS5_IJNSA_ILi64EEENSA_ILi256EEESF_EEEfNS5_IJlSC_lEEEfSI_NS4_8TiledMMAINS4_8MMA_AtomIJNS4_17SM100_MMA_TF32_SSINS_10tfloat32_tESM_fLi64ELi256ELNS4_4UMMA5MajorE0ELSO_0ELNSN_7ScaleInE0ELSP_0EEEEEENS4_6LayoutINS5_IJSC_SC_SC_EEENS5_IJNSA_ILi0EEESU_SU_EEEEENS5_IJNS4_10UnderscoreESX_SX_EEEEENS4_13SM90_TMA_LOADENS4_14ComposedLayoutINS4_7SwizzleILi3ELi4ELi3EEENS4_18smem_ptr_flag_bitsILi32EEENSS_INS5_IJNSA_ILi8EEENSA_ILi32EEEEEENS5_IJS17_SC_EEEEEEEvNS4_8identityENS4_23SM90_TMA_LOAD_MULTICASTES1B_vS1C_EENS_8epilogue10collective18CollectiveEpilogueINS1F_23Sm100TmaWarpSpecializedILi4ELi2ELi16ELb1ELb0EEEJSH_NS5_IJNSS_ISF_SC_EENSS_IS17_SC_EEEEEfSI_fSI_NS1F_6fusion15FusionCallbacksIS1J_NS1N_17LinearCombinationIffffLNS_15FloatRoundStyleE2EEESH_S1M_JEEENS4_5SM1004TMEM4LOAD26SM100_TMEM_LOAD_16dp128b8xES10_S1B_NS4_17SM75_U32x4_LDSM_NENS4_14SM90_TMA_STOREES1B_NS4_17SM90_U32x4_STSM_NENS4_39AutoVectorizingCopyWithAssumedAlignmentILi128EEEEEEvvEEEEvNT_6ParamsE)
        /*0bb0*/ 	.short	0x0380
        /*0bb2*/ 	.short	0x0800


	//----- nvinfo : EIATTR_SW_WAR
	.align		4
.L_55:
        /*0bb4*/ 	.byte	0x04, 0x36
        /*0bb6*/ 	.short	(.L_57 - .L_56)
.L_56:
        /*0bb8*/ 	.word	0x00000008
.L_57:


//--------------------- .nv.callgraph             --------------------------
	.section	.nv.callgraph,"",@"SHT_CUDA_CALLGRAPH"
	.align	4
	.sectionentsize	8
	.align		4
        /*0000*/ 	.word	0x00000000
	.align		4
        /*0004*/ 	.word	0xffffffff
	.align		4
        /*0008*/ 	.word	index@(_ZN7cutlass13device_kernelINS_4gemm6kernel13GemmUniversalIN4cute5tupleIJiiiiEEENS1_10collective13CollectiveMmaINS1_35MainloopSm100TmaUmmaWarpSpecializedILi2ELi2ELi4ENS5_IJNS4_1CILi2EEENSA_ILi1EEESC_EEEEENS5_IJNSA_ILi64EEENSA_ILi256EEESF_EEEfNS5_IJlSC_lEEEfSI_NS4_8TiledMMAINS4_8MMA_AtomIJNS4_17SM100_MMA_TF32_SSINS_10tfloat32_tESM_fLi64ELi256ELNS4_4UMMA5MajorE0ELSO_0ELNSN_7ScaleInE0ELSP_0EEEEEENS4_6LayoutINS5_IJSC_SC_SC_EEENS5_IJNSA_ILi0EEESU_SU_EEEEENS5_IJNS4_10UnderscoreESX_SX_EEEEENS4_13SM90_TMA_LOADENS4_14ComposedLayoutINS4_7SwizzleILi3ELi4ELi3EEENS4_18smem_ptr_flag_bitsILi32EEENSS_INS5_IJNSA_ILi8EEENSA_ILi32EEEEEENS5_IJS17_SC_EEEEEEEvNS4_8identityENS4_23SM90_TMA_LOAD_MULTICASTES1B_vS1C_EENS_8epilogue10collective18CollectiveEpilogueINS1F_23Sm100TmaWarpSpecializedILi4ELi2ELi16ELb1ELb0EEEJSH_NS5_IJNSS_ISF_SC_EENSS_IS17_SC_EEEEEfSI_fSI_NS1F_6fusion15FusionCallbacksIS1J_NS1N_17LinearCombinationIffffLNS_15FloatRoundStyleE2EEESH_S1M_JEEENS4_5SM1004TMEM4LOAD26SM100_TMEM_LOAD_16dp128b8xES10_S1B_NS4_17SM75_U32x4_LDSM_NENS4_14SM90_TMA_STOREES1B_NS4_17SM90_U32x4_STSM_NENS4_39AutoVectorizingCopyWithAssumedAlignmentILi128EEEEEEvvEEEEvNT_6ParamsE)
	.align		4
        /*000c*/ 	.word	index@(__assertfail)
	.align		4
        /*0010*/ 	.word	0x00000000
	.align		4
        /*0014*/ 	.word	0xfffffffe
	.align		4
        /*0018*/ 	.word	0x00000000
	.align		4
        /*001c*/ 	.word	0xfffffffd
	.align		4
        /*0020*/ 	.word	0x00000000
	.align		4
        /*0024*/ 	.word	0xfffffffc


//--------------------- .nv.constant4             --------------------------
	.section	.nv.constant4,"a",@progbits
	.align	8
	.align		8
.nv.constant4:
        /*0000*/ 	.dword	__assertfail
	.align		8
        /*0008*/ 	.dword	__unnamed_1
	.align		8
        /*0010*/ 	.dword	__unnamed_2
	.align		8
        /*0018*/ 	.dword	_ZN40_INTERNAL_8a7f815c_4_k_cu_9f1cbade_327534cuda3std3__45__cpo5beginE
	.align		8
        /*0020*/ 	.dword	_ZN40_INTERNAL_8a7f815c_4_k_cu_9f1cbade_327534cuda3std3__45__cpo3endE
	.align		8
        /*0028*/ 	.dword	_ZN40_INTERNAL_8a7f815c_4_k_cu_9f1cbade_327534cuda3std3__45__cpo6cbeginE
	.align		8
        /*0030*/ 	.dword	_ZN40_INTERNAL_8a7f815c_4_k_cu_9f1cbade_327534cuda3std3__45__cpo4cendE
	.align		8
        /*0038*/ 	.dword	_ZN40_INTERNAL_8a7f815c_4_k_cu_9f1cbade_327534cuda3std3__442_GLOBAL__N__8a7f815c_4_k_cu_9f1cbade_327536ignoreE
	.align		8
        /*0040*/ 	.dword	_ZN40_INTERNAL_8a7f815c_4_k_cu_9f1cbade_327534cuda3std3__419piecewise_constructE
	.align		8
        /*0048*/ 	.dword	_ZN40_INTERNAL_8a7f815c_4_k_cu_9f1cbade_327534cuda3std3__48in_placeE
	.align		8
        /*0050*/ 	.dword	_ZN40_INTERNAL_8a7f815c_4_k_cu_9f1cbade_327534cuda3std6ranges3__45__cpo4swapE
	.align		8
        /*0058*/ 	.dword	_ZN40_INTERNAL_8a7f815c_4_k_cu_9f1cbade_327534cuda3std6ranges3__45__cpo9iter_moveE
	.align		8
        /*0060*/ 	.dword	_ZN40_INTERNAL_8a7f815c_4_k_cu_9f1cbade_327534cute7productE
	.align		8
        /*0068*/ 	.dword	_ZN40_INTERNAL_8a7f815c_4_k_cu_9f1cbade_327534cute1_E
	.align		8
        /*0070*/ 	.dword	$str$25
	.align		8
        /*0078*/ 	.dword	$str$26
	.align		8
        /*0080*/ 	.dword	$str$27
	.align		8
        /*0088*/ 	.dword	$str$28


//--------------------- .text._ZN7cutlass13device_kernelINS_4gemm6kernel13GemmUniversalIN4cute5tupleIJiiiiEEENS1_10collective13CollectiveMmaINS1_35MainloopSm100TmaUmmaWarpSpecializedILi2ELi2ELi4ENS5_IJNS4_1CILi2EEENSA_ILi1EEESC_EEEEENS5_IJNSA_ILi64EEENSA_ILi256EEESF_EEEfNS5_IJlSC_lEEEfSI_NS4_8TiledMMAINS4_8MMA_AtomIJNS4_17SM100_MMA_TF32_SSINS_10tfloat32_tESM_fLi64ELi256ELNS4_4UMMA5MajorE0ELSO_0ELNSN_7ScaleInE0ELSP_0EEEEEENS4_6LayoutINS5_IJSC_SC_SC_EEENS5_IJNSA_ILi0EEESU_SU_EEEEENS5_IJNS4_10UnderscoreESX_SX_EEEEENS4_13SM90_TMA_LOADENS4_14ComposedLayoutINS4_7SwizzleILi3ELi4ELi3EEENS4_18smem_ptr_flag_bitsILi32EEENSS_INS5_IJNSA_ILi8EEENSA_ILi32EEEEEENS5_IJS17_SC_EEEEEEEvNS4_8identityENS4_23SM90_TMA_LOAD_MULTICASTES1B_vS1C_EENS_8epilogue10collective18CollectiveEpilogueINS1F_23Sm100TmaWarpSpecializedILi4ELi2ELi16ELb1ELb0EEEJSH_NS5_IJNSS_ISF_SC_EENSS_IS17_SC_EEEEEfSI_fSI_NS1F_6fusion15FusionCallbacksIS1J_NS1N_17LinearCombinationIffffLNS_15FloatRoundStyleE2EEESH_S1M_JEEENS4_5SM1004TMEM4LOAD26SM100_TMEM_LOAD_16dp128b8xES10_S1B_NS4_17SM75_U32x4_LDSM_NENS4_14SM90_TMA_STOREES1B_NS4_17SM90_U32x4_STSM_NENS4_39AutoVectorizingCopyWithAssumedAlignmentILi128EEEEEEvvEEEEvNT_6ParamsE --------------------------
	.section	.text._ZN7cutlass13device_kernelINS_4gemm6kernel13GemmUniversalIN4cute5tupleIJiiiiEEENS1_10collective13CollectiveMmaINS1_35MainloopSm100TmaUmmaWarpSpecializedILi2ELi2ELi4ENS5_IJNS4_1CILi2EEENSA_ILi1EEESC_EEEEENS5_IJNSA_ILi64EEENSA_ILi256EEESF_EEEfNS5_IJlSC_lEEEfSI_NS4_8TiledMMAINS4_8MMA_AtomIJNS4_17SM100_MMA_TF32_SSINS_10tfloat32_tESM_fLi64ELi256ELNS4_4UMMA5MajorE0ELSO_0ELNSN_7ScaleInE0ELSP_0EEEEEENS4_6LayoutINS5_IJSC_SC_SC_EEENS5_IJNSA_ILi0EEESU_SU_EEEEENS5_IJNS4_10UnderscoreESX_SX_EEEEENS4_13SM90_TMA_LOADENS4_14ComposedLayoutINS4_7SwizzleILi3ELi4ELi3EEENS4_18smem_ptr_flag_bitsILi32EEENSS_INS5_IJNSA_ILi8EEENSA_ILi32EEEEEENS5_IJS17_SC_EEEEEEEvNS4_8identityENS4_23SM90_TMA_LOAD_MULTICASTES1B_vS1C_EENS_8epilogue10collective18CollectiveEpilogueINS1F_23Sm100TmaWarpSpecializedILi4ELi2ELi16ELb1ELb0EEEJSH_NS5_IJNSS_ISF_SC_EENSS_IS17_SC_EEEEEfSI_fSI_NS1F_6fusion15FusionCallbacksIS1J_NS1N_17LinearCombinationIffffLNS_15FloatRoundStyleE2EEESH_S1M_JEEENS4_5SM1004TMEM4LOAD26SM100_TMEM_LOAD_16dp128b8xES10_S1B_NS4_17SM75_U32x4_LDSM_NENS4_14SM90_TMA_STOREES1B_NS4_17SM90_U32x4_STSM_NENS4_39AutoVectorizingCopyWithAssumedAlignmentILi128EEEEEEvvEEEEvNT_6ParamsE,"ax",@progbits
	.align	128
.text._ZN7cutlass13device_kernelINS_4gemm6kernel13GemmUniversalIN4cute5tupleIJiiiiEEENS1_10collective13CollectiveMmaINS1_35MainloopSm100TmaUmmaWarpSpecializedILi2ELi2ELi4ENS5_IJNS4_1CILi2EEENSA_ILi1EEESC_EEEEENS5_IJNSA_ILi64EEENSA_ILi256EEESF_EEEfNS5_IJlSC_lEEEfSI_NS4_8TiledMMAINS4_8MMA_AtomIJNS4_17SM100_MMA_TF32_SSINS_10tfloat32_tESM_fLi64ELi256ELNS4_4UMMA5MajorE0ELSO_0ELNSN_7ScaleInE0ELSP_0EEEEEENS4_6LayoutINS5_IJSC_SC_SC_EEENS5_IJNSA_ILi0EEESU_SU_EEEEENS5_IJNS4_10UnderscoreESX_SX_EEEEENS4_13SM90_TMA_LOADENS4_14ComposedLayoutINS4_7SwizzleILi3ELi4ELi3EEENS4_18smem_ptr_flag_bitsILi32EEENSS_INS5_IJNSA_ILi8EEENSA_ILi32EEEEEENS5_IJS17_SC_EEEEEEEvNS4_8identityENS4_23SM90_TMA_LOAD_MULTICASTES1B_vS1C_EENS_8epilogue10collective18CollectiveEpilogueINS1F_23Sm100TmaWarpSpecializedILi4ELi2ELi16ELb1ELb0EEEJSH_NS5_IJNSS_ISF_SC_EENSS_IS17_SC_EEEEEfSI_fSI_NS1F_6fusion15FusionCallbacksIS1J_NS1N_17LinearCombinationIffffLNS_15FloatRoundStyleE2EEESH_S1M_JEEENS4_5SM1004TMEM4LOAD26SM100_TMEM_LOAD_16dp128b8xES10_S1B_NS4_17SM75_U32x4_LDSM_NENS4_14SM90_TMA_STOREES1B_NS4_17SM90_U32x4_STSM_NENS4_39AutoVectorizingCopyWithAssumedAlignmentILi128EEEEEEvvEEEEvNT_6ParamsE:
        .type           _ZN7cutlass13device_kernelINS_4gemm6kernel13GemmUniversalIN4cute5tupleIJiiiiEEENS1_10collective13CollectiveMmaINS1_35MainloopSm100TmaUmmaWarpSpecializedILi2ELi2ELi4ENS5_IJNS4_1CILi2EEENSA_ILi1EEESC_EEEEENS5_IJNSA_ILi64EEENSA_ILi256EEESF_EEEfNS5_IJlSC_lEEEfSI_NS4_8TiledMMAINS4_8MMA_AtomIJNS4_17SM100_MMA_TF32_SSINS_10tfloat32_tESM_fLi64ELi256ELNS4_4UMMA5MajorE0ELSO_0ELNSN_7ScaleInE0ELSP_0EEEEEENS4_6LayoutINS5_IJSC_SC_SC_EEENS5_IJNSA_ILi0EEESU_SU_EEEEENS5_IJNS4_10UnderscoreESX_SX_EEEEENS4_13SM90_TMA_LOADENS4_14ComposedLayoutINS4_7SwizzleILi3ELi4ELi3EEENS4_18smem_ptr_flag_bitsILi32EEENSS_INS5_IJNSA_ILi8EEENSA_ILi32EEEEEENS5_IJS17_SC_EEEEEEEvNS4_8identityENS4_23SM90_TMA_LOAD_MULTICASTES1B_vS1C_EENS_8epilogue10collective18CollectiveEpilogueINS1F_23Sm100TmaWarpSpecializedILi4ELi2ELi16ELb1ELb0EEEJSH_NS5_IJNSS_ISF_SC_EENSS_IS17_SC_EEEEEfSI_fSI_NS1F_6fusion15FusionCallbacksIS1J_NS1N_17LinearCombinationIffffLNS_15FloatRoundStyleE2EEESH_S1M_JEEENS4_5SM1004TMEM4LOAD26SM100_TMEM_LOAD_16dp128b8xES10_S1B_NS4_17SM75_U32x4_LDSM_NENS4_14SM90_TMA_STOREES1B_NS4_17SM90_U32x4_STSM_NENS4_39AutoVectorizingCopyWithAssumedAlignmentILi128EEEEEEvvEEEEvNT_6ParamsE,@function
        .size           _ZN7cutlass13device_kernelINS_4gemm6kernel13GemmUniversalIN4cute5tupleIJiiiiEEENS1_10collective13CollectiveMmaINS1_35MainloopSm100TmaUmmaWarpSpecializedILi2ELi2ELi4ENS5_IJNS4_1CILi2EEENSA_ILi1EEESC_EEEEENS5_IJNSA_ILi64EEENSA_ILi256EEESF_EEEfNS5_IJlSC_lEEEfSI_NS4_8TiledMMAINS4_8MMA_AtomIJNS4_17SM100_MMA_TF32_SSINS_10tfloat32_tESM_fLi64ELi256ELNS4_4UMMA5MajorE0ELSO_0ELNSN_7ScaleInE0ELSP_0EEEEEENS4_6LayoutINS5_IJSC_SC_SC_EEENS5_IJNSA_ILi0EEESU_SU_EEEEENS5_IJNS4_10UnderscoreESX_SX_EEEEENS4_13SM90_TMA_LOADENS4_14ComposedLayoutINS4_7SwizzleILi3ELi4ELi3EEENS4_18smem_ptr_flag_bitsILi32EEENSS_INS5_IJNSA_ILi8EEENSA_ILi32EEEEEENS5_IJS17_SC_EEEEEEEvNS4_8identityENS4_23SM90_TMA_LOAD_MULTICASTES1B_vS1C_EENS_8epilogue10collective18CollectiveEpilogueINS1F_23Sm100TmaWarpSpecializedILi4ELi2ELi16ELb1ELb0EEEJSH_NS5_IJNSS_ISF_SC_EENSS_IS17_SC_EEEEEfSI_fSI_NS1F_6fusion15FusionCallbacksIS1J_NS1N_17LinearCombinationIffffLNS_15FloatRoundStyleE2EEESH_S1M_JEEENS4_5SM1004TMEM4LOAD26SM100_TMEM_LOAD_16dp128b8xES10_S1B_NS4_17SM75_U32x4_LDSM_NENS4_14SM90_TMA_STOREES1B_NS4_17SM90_U32x4_STSM_NENS4_39AutoVectorizingCopyWithAssumedAlignmentILi128EEEEEEvvEEEEvNT_6ParamsE,(.L_x_221 - _ZN7cutlass13device_kernelINS_4gemm6kernel13GemmUniversalIN4cute5tupleIJiiiiEEENS1_10collective13CollectiveMmaINS1_35MainloopSm100TmaUmmaWarpSpecializedILi2ELi2ELi4ENS5_IJNS4_1CILi2EEENSA_ILi1EEESC_EEEEENS5_IJNSA_ILi64EEENSA_ILi256EEESF_EEEfNS5_IJlSC_lEEEfSI_NS4_8TiledMMAINS4_8MMA_AtomIJNS4_17SM100_MMA_TF32_SSINS_10tfloat32_tESM_fLi64ELi256ELNS4_4UMMA5MajorE0ELSO_0ELNSN_7ScaleInE0ELSP_0EEEEEENS4_6LayoutINS5_IJSC_SC_SC_EEENS5_IJNSA_ILi0EEESU_SU_EEEEENS5_IJNS4_10UnderscoreESX_SX_EEEEENS4_13SM90_TMA_LOADENS4_14ComposedLayoutINS4_7SwizzleILi3ELi4ELi3EEENS4_18smem_ptr_flag_bitsILi32EEENSS_INS5_IJNSA_ILi8EEENSA_ILi32EEEEEENS5_IJS17_SC_EEEEEEEvNS4_8identityENS4_23SM90_TMA_LOAD_MULTICASTES1B_vS1C_EENS_8epilogue10collective18CollectiveEpilogueINS1F_23Sm100TmaWarpSpecializedILi4ELi2ELi16ELb1ELb0EEEJSH_NS5_IJNSS_ISF_SC_EENSS_IS17_SC_EEEEEfSI_fSI_NS1F_6fusion15FusionCallbacksIS1J_NS1N_17LinearCombinationIffffLNS_15FloatRoundStyleE2EEESH_S1M_JEEENS4_5SM1004TMEM4LOAD26SM100_TMEM_LOAD_16dp128b8xES10_S1B_NS4_17SM75_U32x4_LDSM_NENS4_14SM90_TMA_STOREES1B_NS4_17SM90_U32x4_STSM_NENS4_39AutoVectorizingCopyWithAssumedAlignmentILi128EEEEEEvvEEEEvNT_6ParamsE)
        .other          _ZN7cutlass13device_kernelINS_4gemm6kernel13GemmUniversalIN4cute5tupleIJiiiiEEENS1_10collective13CollectiveMmaINS1_35MainloopSm100TmaUmmaWarpSpecializedILi2ELi2ELi4ENS5_IJNS4_1CILi2EEENSA_ILi1EEESC_EEEEENS5_IJNSA_ILi64EEENSA_ILi256EEESF_EEEfNS5_IJlSC_lEEEfSI_NS4_8TiledMMAINS4_8MMA_AtomIJNS4_17SM100_MMA_TF32_SSINS_10tfloat32_tESM_fLi64ELi256ELNS4_4UMMA5MajorE0ELSO_0ELNSN_7ScaleInE0ELSP_0EEEEEENS4_6LayoutINS5_IJSC_SC_SC_EEENS5_IJNSA_ILi0EEESU_SU_EEEEENS5_IJNS4_10UnderscoreESX_SX_EEEEENS4_13SM90_TMA_LOADENS4_14ComposedLayoutINS4_7SwizzleILi3ELi4ELi3EEENS4_18smem_ptr_flag_bitsILi32EEENSS_INS5_IJNSA_ILi8EEENSA_ILi32EEEEEENS5_IJS17_SC_EEEEEEEvNS4_8identityENS4_23SM90_TMA_LOAD_MULTICASTES1B_vS1C_EENS_8epilogue10collective18CollectiveEpilogueINS1F_23Sm100TmaWarpSpecializedILi4ELi2ELi16ELb1ELb0EEEJSH_NS5_IJNSS_ISF_SC_EENSS_IS17_SC_EEEEEfSI_fSI_NS1F_6fusion15FusionCallbacksIS1J_NS1N_17LinearCombinationIffffLNS_15FloatRoundStyleE2EEESH_S1M_JEEENS4_5SM1004TMEM4LOAD26SM100_TMEM_LOAD_16dp128b8xES10_S1B_NS4_17SM75_U32x4_LDSM_NENS4_14SM90_TMA_STOREES1B_NS4_17SM90_U32x4_STSM_NENS4_39AutoVectorizingCopyWithAssumedAlignmentILi128EEEEEEvvEEEEvNT_6ParamsE,@"STO_CUDA_ENTRY STV_DEFAULT"
_ZN7cutlass13device_kernelINS_4gemm6kernel13GemmUniversalIN4cute5tupleIJiiiiEEENS1_10collective13CollectiveMmaINS1_35MainloopSm100TmaUmmaWarpSpecializedILi2ELi2ELi4ENS5_IJNS4_1CILi2EEENSA_ILi1EEESC_EEEEENS5_IJNSA_ILi64EEENSA_ILi256EEESF_EEEfNS5_IJlSC_lEEEfSI_NS4_8TiledMMAINS4_8MMA_AtomIJNS4_17SM100_MMA_TF32_SSINS_10tfloat32_tESM_fLi64ELi256ELNS4_4UMMA5MajorE0ELSO_0ELNSN_7ScaleInE0ELSP_0EEEEEENS4_6LayoutINS5_IJSC_SC_SC_EEENS5_IJNSA_ILi0EEESU_SU_EEEEENS5_IJNS4_10UnderscoreESX_SX_EEEEENS4_13SM90_TMA_LOADENS4_14ComposedLayoutINS4_7SwizzleILi3ELi4ELi3EEENS4_18smem_ptr_flag_bitsILi32EEENSS_INS5_IJNSA_ILi8EEENSA_ILi32EEEEEENS5_IJS17_SC_EEEEEEEvNS4_8identityENS4_23SM90_TMA_LOAD_MULTICASTES1B_vS1C_EENS_8epilogue10collective18CollectiveEpilogueINS1F_23Sm100TmaWarpSpecializedILi4ELi2ELi16ELb1ELb0EEEJSH_NS5_IJNSS_ISF_SC_EENSS_IS17_SC_EEEEEfSI_fSI_NS1F_6fusion15FusionCallbacksIS1J_NS1N_17LinearCombinationIffffLNS_15FloatRoundStyleE2EEESH_S1M_JEEENS4_5SM1004TMEM4LOAD26SM100_TMEM_LOAD_16dp128b8xES10_S1B_NS4_17SM75_U32x4_LDSM_NENS4_14SM90_TMA_STOREES1B_NS4_17SM90_U32x4_STSM_NENS4_39AutoVectorizingCopyWithAssumedAlignmentILi128EEEEEEvvEEEEvNT_6ParamsE:
[----:B------:R-:W1:Y:S01]  /*0000*/  LDC R1, c[0x0][0x37c] ;  /* 0x0000df00ff017b82 */ /* 0x000e620000000800 */
[----:B------:R-:W2:Y:S01]  /*0010*/  S2R R76, SR_TID.X ;  /* 0x00000000004c7919 */ /* 0x000ea20000002100 */
[----:B------:R-:W3:Y:S01]  /*0020*/  LDCU.64 UR8, c[0x0][0x890] ;  /* 0x00011200ff0877ac */ /* 0x000ee20008000a00 */
[----:B------:R-:W-:Y:S02]  /*0030*/  PRMT R64, RZ, 0x7610, R64 ;  /* 0x00007610ff407816 */ /* 0x000fe40000000040 */
[----:B------:R-:W-:Y:S01]  /*0040*/  ELECT P3, URZ, PT ;  /* 0x0000000000ff782f */ /* 0x000fe20003860000 */
[----:B---3--:R-:W-:-:S04]  /*0050*/  UISETP.NE.U32.AND UP0, UPT, UR8, URZ, UPT ;  /* 0x000000ff0800728c */ /* 0x008fc8000bf05070 */
[----:B------:R-:W-:Y:S01]  /*0060*/  UISETP.NE.AND.EX UP0, UPT, UR9, URZ, UPT, UP0 ;  /* 0x000000ff0900728c */ /* 0x000fe2000bf05300 */
[----:B--2---:R-:W-:-:S05]  /*0070*/  SHF.R.U32.HI R65, RZ, 0x5, R76 ;  /* 0x00000005ff417819 */ /* 0x004fca000001164c */
[----:B------:R-:W2:Y:S02]  /*0080*/  SHFL.IDX PT, R0, R65, RZ, 0x1f ;  /* 0x00001fff41007589 */ /* 0x000ea400000e0000 */
[----:B--2---:R-:W-:Y:S01]  /*0090*/  R2UR UR18, R0 ;  /* 0x00000000001272ca */ /* 0x004fe200000e0000 */
[----:B-1----:R-:W-:-:S14]  /*00a0*/  BRA.U UP0, `(.L_x_0) ;  /* 0x0000000100307547 */ /* 0x002fdc000b800000 */
[----:B------:R-:W1:Y:S02]  /*00b0*/  LDCU.64 UR4, c[0x0][0x888] ;  /* 0x00011100ff0477ac */ /* 0x000e640008000a00 */
[----:B-1----:R-:W-:-:S04]  /*00c0*/  UISETP.NE.U32.AND UP0, UPT, UR4, URZ, UPT ;  /* 0x000000ff0400728c */ /* 0x002fc8000bf05070 */
[----:B------:R-:W-:-:S09]  /*00d0*/  UISETP.NE.AND.EX UP0, UPT, UR5, URZ, UPT, UP0 ;  /* 0x000000ff0500728c */ /* 0x000fd2000bf05300 */
[----:B------:R-:W-:Y:S05]  /*00e0*/  BRA.U !UP0, `(.L_x_1) ;  /* 0x0000000108147547 */ /* 0x000fea000b800000 */
[----:B------:R-:W1:Y:S01]  /*00f0*/  LDC.64 R26, c[0x0][0x888] ;  /* 0x00022200ff1a7b82 */ /* 0x000e620000000a00 */
[----:B------:R-:W1:Y:S02]  /*0100*/  LDCU.64 UR4, c[0x0][0x358] ;  /* 0x00006b00ff0477ac */ /* 0x000e640008000a00 */
[----:B-1----:R1:W5:Y:S01]  /*0110*/  LDG.E R26, desc[UR4][R26.64] ;  /* 0x000000041a1a7981 */ /* 0x002362000c1e1900 */
[----:B------:R-:W-:Y:S01]  /*0120*/  HFMA2 R64, -RZ, RZ, 0, 5.9604644775390625e-08 ;  /* 0x00000001ff407431 */ /* 0x000fe200000001ff */
[----:B------:R-:W-:Y:S05]  /*0130*/  BRA `(.L_x_0) ;  /* 0x00000000000c7947 */ /* 0x000fea0003800000 */
.L_x_1:
[----:B------:R-:W1:Y:S01]  /*0140*/  LDCU UR4, c[0x0][0x880] ;  /* 0x00011000ff0477ac */ /* 0x000e620008000800 */
[----:B------:R-:W-:Y:S01]  /*0150*/  HFMA2 R64, -RZ, RZ, 0, 5.9604644775390625e-08 ;  /* 0x00000001ff407431 */ /* 0x000fe200000001ff */
[----:B-1----:R-:W-:-:S07]  /*0160*/  MOV R26, UR4 ;  /* 0x00000004001a7c02 */ /* 0x002fce0008000f00 */
.L_x_0:
[----:B------:R-:W2:Y:S02]  /*0170*/  LDCU.64 UR4, c[0x0][0x8b0] ;  /* 0x00011600ff0477ac */ /* 0x000ea40008000a00 */
[----:B--2---:R-:W-:-:S04]  /*0180*/  UISETP.NE.U32.AND UP0, UPT, UR4, URZ, UPT ;  /* 0x000000ff0400728c */ /* 0x004fc8000bf05070 */
[----:B------:R-:W-:-:S09]  /*0190*/  UISETP.NE.AND.EX UP0, UPT, UR5, URZ, UPT, UP0 ;  /* 0x000000ff0500728c */ /* 0x000fd2000bf05300 */
[----:B------:R-:W-:Y:S05]  /*01a0*/  BRA.U UP0, `(.L_x_2) ;  /* 0x0000000100287547 */ /* 0x000fea000b800000 */
[----:B------:R-:W2:Y:S02]  /*01b0*/  LDCU.64 UR4, c[0x0][0x8a8] ;  /* 0x00011500ff0477ac */ /* 0x000ea40008000a00 */
[----:B--2---:R-:W-:-:S04]  /*01c0*/  UISETP.NE.U32.AND UP0, UPT, UR4, URZ, UPT ;  /* 0x000000ff0400728c */ /* 0x004fc8000bf05070 */
[----:B------:R-:W-:-:S09]  /*01d0*/  UISETP.NE.AND.EX UP0, UPT, UR5, URZ, UPT, UP0 ;  /* 0x000000ff0500728c */ /* 0x000fd2000bf05300 */
[----:B------:R-:W-:Y:S05]  /*01e0*/  BRA.U !UP0, `(.L_x_3) ;  /* 0x0000000108107547 */ /* 0x000fea000b800000 */
[----:B------:R-:W2:Y:S01]  /*01f0*/  LDC.64 R24, c[0x0][0x8a8] ;  /* 0x00022a00ff187b82 */ /* 0x000ea20000000a00 */
[----:B------:R-:W2:Y:S02]  /*0200*/  LDCU.64 UR4, c[0x0][0x358] ;  /* 0x00006b00ff0477ac */ /* 0x000ea40008000a00 */
[----:B--2---:R2:W5:Y:S01]  /*0210*/  LDG.E R24, desc[UR4][R24.64] ;  /* 0x0000000418187981 */ /* 0x004562000c1e1900 */
[----:B------:R-:W-:Y:S05]  /*0220*/  BRA `(.L_x_2) ;  /* 0x0000000000087947 */ /* 0x000fea0003800000 */
.L_x_3:
[----:B------:R-:W2:Y:S02]  /*0230*/  LDCU UR4, c[0x0][0x8a0] ;  /* 0x00011400ff0477ac */ /* 0x000ea40008000800 */
[----:B--2---:R-:W-:Y:S02]  /*0240*/  MOV R24, UR4 ;  /* 0x0000000400187c02 */ /* 0x004fe40008000f00 */
.L_x_2:
[----:B------:R-:W-:Y:S01]  /*0250*/  IMAD.U32 R0, RZ, RZ, UR18 ;  /* 0x00000012ff007e24 */ /* 0x000fe2000f8e00ff */
[----:B------:R-:W-:Y:S04]  /*0260*/  BSSY.RECONVERGENT B0, `(.L_x_4) ;  /* 0x000000c000007945 */ /* 0x000fe80003800200 */
[C---:B------:R-:W-:Y:S02]  /*0270*/  ISETP.NE.OR P1, PT, R0.reuse, 0x1, !P3 ;  /* 0x000000010000780c */ /* 0x040fe40005f25670 */
[----:B------:R-:W-:-:S11]  /*0280*/  ISETP.NE.OR P0, PT, R0, 0x3, !P3 ;  /* 0x000000030000780c */ /* 0x000fd60005f05670 */
[----:B------:R-:W-:Y:S05]  /*0290*/  @P1 BRA `(.L_x_5) ;  /* 0x0000000000201947 */ /* 0x000fea0003800000 */
[----:B------:R-:W3:Y:S02]  /*02a0*/  LDCU.64 UR4, c[0x0][0x348] ;  /* 0x00006900ff0477ac */ /* 0x000ee40008000a00 */
[----:B---3--:R-:W-:Y:S02]  /*02b0*/  UIADD3 UR6, UP1, UPT, UR4, 0x80, URZ ;  /* 0x0000008004067890 */ /* 0x008fe4000ff3e0ff */
[----:B------:R-:W-:Y:S02]  /*02c0*/  UIADD3 UR4, UP0, UPT, UR4, 0x180, URZ ;  /* 0x0000018004047890 */ /* 0x000fe4000ff1e0ff */
[----:B------:R-:W-:Y:S02]  /*02d0*/  UIADD3.X UR7, UPT, UPT, URZ, UR5, URZ, UP1, !UPT ;  /* 0x00000005ff077290 */ /* 0x000fe40008ffe4ff */
[----:B------:R-:W-:-:S07]  /*02e0*/  UIADD3.X UR5, UPT, UPT, URZ, UR5, URZ, UP0, !UPT ;  /* 0x00000005ff057290 */ /* 0x000fce00087fe4ff */
[----:B------:R3:W-:Y:S02]  /*02f0*/  UTMACCTL.PF [UR6] ;  /* 0x00000000060079b9 */ /* 0x0007e40008040000 */
[----:B------:R3:W-:Y:S02]  /*0300*/  UTMACCTL.PF [UR4] ;  /* 0x00000000040079b9 */ /* 0x0007e40008040000 */
[----:B---3--:R-:W-:Y:S01]  /*0310*/  NOP ;  /* 0x0000000000007918 */ /* 0x008fe20000000000 */
.L_x_5:
[----:B------:R-:W-:Y:S05]  /*0320*/  BSYNC.RECONVERGENT B0 ;  /* 0x0000000000007941 */ /* 0x000fea0003800200 */
.L_x_4:
[----:B------:R-:W-:Y:S04]  /*0330*/  BSSY.RECONVERGENT B0, `(.L_x_6) ;  /* 0x000000a000007945 */ /* 0x000fe80003800200 */
        /* <DEDUP_REMOVED lines=9> */
.L_x_7:
[----:B------:R-:W-:Y:S05]  /*03d0*/  BSYNC.RECONVERGENT B0 ;  /* 0x0000000000007941 */ /* 0x000fea0003800200 */
.L_x_6:
[----:B------:R-:W3:Y:S01]  /*03e0*/  LDCU.64 UR4, c[0x0][0x888] ;  /* 0x00011100ff0477ac */ /* 0x000ee20008000a00 */
[----:B------:R-:W-:Y:S02]  /*03f0*/  UISETP.EQ.U32.AND UP2, UPT, UR8, URZ, UPT ;  /* 0x000000ff0800728c */ /* 0x000fe4000bf42070 */
[----:B------:R-:W-:Y:S02]  /*0400*/  UPLOP3.LUT UP3, UPT, UPT, UPT, UPT, 0x80, 0x8 ;  /* 0x000000000008789c */ /* 0x000fe40003f6f070 */
[----:B---3--:R-:W-:-:S04]  /*0410*/  UISETP.NE.U32.AND UP0, UPT, UR4, URZ, UPT ;  /* 0x000000ff0400728c */ /* 0x008fc8000bf05070 */
[----:B------:R-:W-:-:S04]  /*0420*/  UISETP.NE.AND.EX UP1, UPT, UR5, URZ, UPT, UP0 ;  /* 0x000000ff0500728c */ /* 0x000fc8000bf25300 */
[----:B------:R-:W-:-:S04]  /*0430*/  UISETP.EQ.OR.EX UP4, UPT, UR9, URZ, !UP1, UP2 ;  /* 0x000000ff0900728c */ /* 0x000fc8000cf82720 */
[----:B------:R-:W-:-:S06]  /*0440*/  UP2UR UR4, UPR, URZ, 0x10 ;  /* 0x00000010ff047883 */ /* 0x000fcc0008000000 */
[----:B------:R-:W-:Y:S01]  /*0450*/  MOV R68, UR4 ;  /* 0x0000000400447c02 */ /* 0x000fe20008000f00 */
[----:B------:R-:W-:Y:S06]  /*0460*/  BRA.U !UP4, `(.L_x_8) ;  /* 0x000000010c207547 */ /* 0x000fec000b800000 */
[----:B------:R-:W-:Y:S01]  /*0470*/  UISETP.NE.U32.AND UP2, UPT, UR8, URZ, UPT ;  /* 0x000000ff0800728c */ /* 0x000fe2000bf45070 */
[----:B-----5:R-:W-:Y:S01]  /*0480*/  FSETP.NEU.AND P0, PT, R26, RZ, PT ;  /* 0x000000ff1a00720b */ /* 0x020fe20003f0d000 */
[----:B------:R-:W-:Y:S02]  /*0490*/  USEL UR4, URZ, 0xffffffff, UP1 ;  /* 0xffffffffff047887 */ /* 0x000fe40008800000 */
[----:B------:R-:W-:-:S10]  /*04a0*/  UISETP.NE.AND.EX UP2, UPT, UR9, URZ, UPT, UP2 ;  /* 0x000000ff0900728c */ /* 0x000fd4000bf45320 */
[----:B------:R-:W-:Y:S01]  /*04b0*/  VOTEU.ANY UP0, P0 ;  /* 0x0000000000ff7886 */ /* 0x000fe20000000100 */
[----:B------:R-:W-:-:S04]  /*04c0*/  @!UP2 USEL UR4, URZ, 0xffffffff, UP0 ;  /* 0xffffffffff04a887 */ /* 0x000fc80008000000 */
[----:B------:R-:W-:-:S04]  /*04d0*/  ULOP3.LUT UR4, UR4, 0x1, URZ, 0xc0, !UPT ;  /* 0x0000000104047892 */ /* 0x000fc8000f8ec0ff */
[----:B------:R-:W-:-:S11]  /*04e0*/  UISETP.NE.U32.AND UP3, UPT, UR4, 0x1, UPT ;  /* 0x000000010400788c */ /* 0x000fd6000bf65070 */
.L_x_8:
[----:B------:R-:W3:Y:S01]  /*04f0*/  SHFL.IDX PT, R2, R65, RZ, 0x1f ;  /* 0x00001fff41027589 */ /* 0x000ee200000e0000 */
[----:B------:R-:W-:Y:S01]  /*0500*/  UISETP.NE.AND UP5, UPT, UR18, 0x2, UPT ;  /* 0x000000021200788c */ /* 0x000fe2000bfa5270 */
[----:B---3--:R-:W-:-:S13]  /*0510*/  ISETP.NE.AND P0, PT, R2, RZ, PT ;  /* 0x000000ff0200720c */ /* 0x008fda0003f05270 */
[----:B------:R-:W-:Y:S05]  /*0520*/  @P0 BRA `(.L_x_9) ;  /* 0x0000000000480947 */ /* 0x000fea0003800000 */
[----:B------:R-:W3:Y:S01]  /*0530*/  S2UR UR4, SR_CgaCtaId ;  /* 0x00000000000479c3 */ /* 0x000ee20000008800 */
[----:B------:R-:W-:Y:S01]  /*0540*/  UMOV UR5, 0x400 ;  /* 0x0000040000057882 */ /* 0x000fe20000000000 */
[----:B------:R-:W-:Y:S01]  /*0550*/  UMOV UR8, 0x1 ;  /* 0x0000000100087882 */ /* 0x000fe20000000000 */
[----:B------:R-:W-:Y:S01]  /*0560*/  UMOV UR6, 0x2 ;  /* 0x0000000200067882 */ /* 0x000fe20000000000 */
[----:B------:R-:W-:-:S04]  /*0570*/  UIADD3 UR8, UPT, UPT, -UR8, 0x100000, URZ ;  /* 0x0010000008087890 */ /* 0x000fc8000fffe1ff */
[----:B------:R-:W-:Y:S02]  /*0580*/  USHF.L.U32 UR9, UR8, 0xb, URZ ;  /* 0x0000000b08097899 */ /* 0x000fe400080006ff */
[----:B------:R-:W-:Y:S02]  /*0590*/  USHF.L.U32 UR8, UR8, 0x1, URZ ;  /* 0x0000000108087899 */ /* 0x000fe400080006ff */
[----:B------:R-:W-:-:S04]  /*05a0*/  UIADD3 UR6, UPT, UPT, -UR6, 0x100000, URZ ;  /* 0x0010000006067890 */ /* 0x000fc8000fffe1ff */
[----:B------:R-:W-:Y:S02]  /*05b0*/  USHF.L.U32 UR7, UR6, 0xb, URZ ;  /* 0x0000000b06077899 */ /* 0x000fe400080006ff */
[----:B------:R-:W-:Y:S01]  /*05c0*/  USHF.L.U32 UR6, UR6, 0x1, URZ ;  /* 0x0000000106067899 */ /* 0x000fe200080006ff */
[----:B------:R-:W-:Y:S01]  /*05d0*/  ELECT P0, URZ, PT ;  /* 0x0000000000ff782f */ /* 0x000fe20003800000 */
[----:B---3--:R-:W-:Y:S01]  /*05e0*/  ULEA UR4, UR4, UR5, 0x18 ;  /* 0x0000000504047291 */ /* 0x008fe2000f8ec0ff */
[----:B------:R-:W3:Y:S11]  /*05f0*/  FENCE.VIEW.ASYNC.S ;  /* 0x00000000000073c6 */ /* 0x000ef60000000000 */
[----:B---3--:R3:W4:Y:S01]  /*0600*/  SYNCS.EXCH.64 URZ, [UR4], UR8 ;  /* 0x0000000804ff75b2 */ /* 0x0087220008000100 */
[----:B------:R3:W1:Y:S01]  /*0610*/  SYNCS.EXCH.64 URZ, [UR4+0x10], UR6 ;  /* 0x0000100604ff75b2 */ /* 0x0006620008000100 */
[----:B------:R3:W1:Y:S01]  /*0620*/  SYNCS.EXCH.64 URZ, [UR4+0x8], UR8 ;  /* 0x0000080804ff75b2 */ /* 0x0006620008000100 */
[----:B------:R3:W1:Y:S01]  /*0630*/  SYNCS.EXCH.64 URZ, [UR4+0x18], UR6 ;  /* 0x0000180604ff75b2 */ /* 0x0006620008000100 */
[----:B------:R-:W-:Y:S01]  /*0640*/  NOP ;  /* 0x0000000000007918 */ /* 0x000fe20000000000 */
.L_x_9:
[----:B------:R-:W2:Y:S01]  /*0650*/  SHFL.IDX PT, R2, R65, RZ, 0x1f ;  /* 0x00001fff41027589 */ /* 0x000ea200000e0000 */
[----:B------:R-:W-:Y:S01]  /*0660*/  NOP ;  /* 0x0000000000007918 */ /* 0x000fe20000000000 */
[----:B--2---:R-:W-:-:S13]  /*0670*/  ISETP.NE.AND P0, PT, R2, 0x1, PT ;  /* 0x000000010200780c */ /* 0x004fda0003f05270 */
[----:B------:R-:W-:Y:S05]  /*0680*/  @P0 BRA `(.L_x_10) ;  /* 0x0000000000580947 */ /* 0x000fea0003800000 */
[----:B---3--:R-:W2:Y:S01]  /*0690*/  S2UR UR4, SR_CgaCtaId ;  /* 0x00000000000479c3 */ /* 0x008ea20000008800 */
        /* <DEDUP_REMOVED lines=10> */
[----:B--2---:R-:W-:Y:S01]  /*0740*/  ULEA UR4, UR4, UR5, 0x18 ;  /* 0x0000000504047291 */ /* 0x004fe2000f8ec0ff */
[----:B------:R-:W2:Y:S11]  /*0750*/  FENCE.VIEW.ASYNC.S ;  /* 0x00000000000073c6 */ /* 0x000eb60000000000 */
[----:B--2---:R2:W3:Y:S01]  /*0760*/  SYNCS.EXCH.64 URZ, [UR4+0x20], UR8 ;  /* 0x0000200804ff75b2 */ /* 0x0044e20008000100 */
[----:B------:R2:W1:Y:S01]  /*0770*/  SYNCS.EXCH.64 URZ, [UR4+0x40], UR6 ;  /* 0x0000400604ff75b2 */ /* 0x0004620008000100 */
[----:B------:R2:W1:Y:S01]  /*0780*/  SYNCS.EXCH.64 URZ, [UR4+0x28], UR8 ;  /* 0x0000280804ff75b2 */ /* 0x0004620008000100 */
[----:B------:R2:W1:Y:S01]  /*0790*/  SYNCS.EXCH.64 URZ, [UR4+0x48], UR6 ;  /* 0x0000480604ff75b2 */ /* 0x0004620008000100 */
[----:B------:R2:W1:Y:S01]  /*07a0*/  SYNCS.EXCH.64 URZ, [UR4+0x30], UR8 ;  /* 0x0000300804ff75b2 */ /* 0x0004620008000100 */
[----:B------:R2:W1:Y:S01]  /*07b0*/  SYNCS.EXCH.64 URZ, [UR4+0x50], UR6 ;  /* 0x0000500604ff75b2 */ /* 0x0004620008000100 */
[----:B------:R2:W1:Y:S01]  /*07c0*/  SYNCS.EXCH.64 URZ, [UR4+0x38], UR8 ;  /* 0x0000380804ff75b2 */ /* 0x0004620008000100 */
[----:B------:R2:W1:Y:S01]  /*07d0*/  SYNCS.EXCH.64 URZ, [UR4+0x58], UR6 ;  /* 0x0000580604ff75b2 */ /* 0x0004620008000100 */
[----:B------:R-:W-:Y:S01]  /*07e0*/  NOP ;  /* 0x0000000000007918 */ /* 0x000fe20000000000 */
.L_x_10:
[----:B------:R-:W4:Y:S01]  /*07f0*/  SHFL.IDX PT, R2, R65, RZ, 0x1f ;  /* 0x00001fff41027589 */ /* 0x000f2200000e0000 */
[----:B------:R-:W-:Y:S01]  /*0800*/  NOP ;  /* 0x0000000000007918 */ /* 0x000fe20000000000 */
[----:B----4-:R-:W-:-:S13]  /*0810*/  ISETP.NE.AND P0, PT, R2, 0x3, PT ;  /* 0x000000030200780c */ /* 0x010fda0003f05270 */
[----:B------:R-:W-:Y:S05]  /*0820*/  @P0 BRA `(.L_x_11) ;  /* 0x0000000000300947 */ /* 0x000fea0003800000 */
[----:B--23--:R-:W2:Y:S01]  /*0830*/  S2UR UR4, SR_CgaCtaId ;  /* 0x00000000000479c3 */ /* 0x00cea20000008800 */
[----:B------:R-:W-:Y:S01]  /*0840*/  UMOV UR6, 0x400 ;  /* 0x0000040000067882 */ /* 0x000fe20000000000 */
[----:B------:R-:W-:Y:S01]  /*0850*/  UMOV UR5, 0x20 ;  /* 0x0000002000057882 */ /* 0x000fe20000000000 */
[----:B------:R-:W-:Y:S01]  /*0860*/  ELECT P0, URZ, PT ;  /* 0x0000000000ff782f */ /* 0x000fe20003800000 */
[----:B--2---:R-:W-:Y:S02]  /*0870*/  ULEA UR6, UR4, UR6, 0x18 ;  /* 0x0000000604067291 */ /* 0x004fe4000f8ec0ff */
[----:B------:R-:W-:-:S04]  /*0880*/  UIADD3 UR4, UPT, UPT, -UR5, 0x100000, URZ ;  /* 0x0010000005047890 */ /* 0x000fc8000fffe1ff */
[----:B------:R-:W-:Y:S02]  /*0890*/  USHF.L.U32 UR5, UR4, 0xb, URZ ;  /* 0x0000000b04057899 */ /* 0x000fe400080006ff */
[----:B------:R-:W-:Y:S01]  /*08a0*/  USHF.L.U32 UR4, UR4, 0x1, URZ ;  /* 0x0000000104047899 */ /* 0x000fe200080006ff */
[----:B------:R-:W2:Y:S11]  /*08b0*/  FENCE.VIEW.ASYNC.S ;  /* 0x00000000000073c6 */ /* 0x000eb60000000000 */
[----:B--2---:R4:W2:Y:S01]  /*08c0*/  SYNCS.EXCH.64 URZ, [UR6+0x60], UR4 ;  /* 0x0000600406ff75b2 */ /* 0x0048a20008000100 */
[----:B------:R4:W3:Y:S02]  /*08d0*/  SYNCS.EXCH.64 URZ, [UR6+0x68], UR4 ;  /* 0x0000680406ff75b2 */ /* 0x0008e40008000100 */
[----:B----4-:R-:W-:Y:S01]  /*08e0*/  NOP ;  /* 0x0000000000007918 */ /* 0x010fe20000000000 */
.L_x_11:
[----:B------:R-:W4:Y:S01]  /*08f0*/  SHFL.IDX PT, R2, R65, RZ, 0x1f ;  /* 0x00001fff41027589 */ /* 0x000f2200000e0000 */
[----:B------:R-:W-:Y:S01]  /*0900*/  NOP ;  /* 0x0000000000007918 */ /* 0x000fe20000000000 */
[----:B----4-:R-:W-:-:S13]  /*0910*/  ISETP.NE.AND P0, PT, R2, 0x4, PT ;  /* 0x000000040200780c */ /* 0x010fda0003f05270 */
[----:B------:R-:W-:Y:S05]  /*0920*/  @P0 BRA `(.L_x_12) ;  /* 0x00000000004c0947 */ /* 0x000fea0003800000 */
[----:B--23--:R-:W2:Y:S01]  /*0930*/  S2UR UR6, SR_CgaCtaId ;  /* 0x00000000000679c3 */ /* 0x00cea20000008800 */
[----:B------:R-:W-:Y:S01]  /*0940*/  UMOV UR4, 0x1e0 ;  /* 0x000001e000047882 */ /* 0x000fe20000000000 */
[----:B------:R-:W-:Y:S01]  /*0950*/  UMOV UR5, 0x400 ;  /* 0x0000040000057882 */ /* 0x000fe20000000000 */
[----:B------:R-:W-:Y:S01]  /*0960*/  USEL UR4, UR4, 0x1a0, UP3 ;  /* 0x000001a004047887 */ /* 0x000fe20009800000 */
[----:B------:R-:W-:Y:S01]  /*0970*/  UMOV UR8, 0x1 ;  /* 0x0000000100087882 */ /* 0x000fe20000000000 */
[----:B------:R-:W-:Y:S01]  /*0980*/  ELECT P0, URZ, PT ;  /* 0x0000000000ff782f */ /* 0x000fe20003800000 */
[----:B------:R-:W-:-:S04]  /*0990*/  UIADD3 UR8, UPT, UPT, -UR8, 0x100000, URZ ;  /* 0x0010000008087890 */ /* 0x000fc8000fffe1ff */
[----:B------:R-:W-:Y:S02]  /*09a0*/  USHF.L.U32 UR9, UR8, 0xb, URZ ;  /* 0x0000000b08097899 */ /* 0x000fe400080006ff */
[----:B------:R-:W-:Y:S02]  /*09b0*/  USHF.L.U32 UR8, UR8, 0x1, URZ ;  /* 0x0000000108087899 */ /* 0x000fe400080006ff */
[----:B--2---:R-:W-:Y:S02]  /*09c0*/  ULEA UR6, UR6, UR5, 0x18 ;  /* 0x0000000506067291 */ /* 0x004fe4000f8ec0ff */
[----:B------:R-:W-:-:S04]  /*09d0*/  UIADD3 UR4, UPT, UPT, -UR4, 0x100000, URZ ;  /* 0x0010000004047890 */ /* 0x000fc8000fffe1ff */
[----:B------:R-:W-:Y:S02]  /*09e0*/  USHF.L.U32 UR5, UR4, 0xb, URZ ;  /* 0x0000000b04057899 */ /* 0x000fe400080006ff */
[----:B------:R-:W-:Y:S01]  /*09f0*/  USHF.L.U32 UR4, UR4, 0x1, URZ ;  /* 0x0000000104047899 */ /* 0x000fe200080006ff */
[----:B------:R-:W2:Y:S03]  /*0a00*/  FENCE.VIEW.ASYNC.S ;  /* 0x00000000000073c6 */ /* 0x000ea60000000000 */
[----:B--2---:R4:W2:Y:S08]  /*0a10*/  SYNCS.EXCH.64 URZ, [UR6+0x70], UR8 ;  /* 0x0000700806ff75b2 */ /* 0x0048b00008000100 */
[----:B------:R4:W3:Y:S01]  /*0a20*/  SYNCS.EXCH.64 URZ, [UR6+0x80], UR4 ;  /* 0x0000800406ff75b2 */ /* 0x0008e20008000100 */
[----:B------:R4:W1:Y:S01]  /*0a30*/  SYNCS.EXCH.64 URZ, [UR6+0x78], UR8 ;  /* 0x0000780806ff75b2 */ /* 0x0008620008000100 */
[----:B------:R4:W1:Y:S02]  /*0a40*/  SYNCS.EXCH.64 URZ, [UR6+0x88], UR4 ;  /* 0x0000880406ff75b2 */ /* 0x0008640008000100 */
[----:B----4-:R-:W-:Y:S01]  /*0a50*/  NOP ;  /* 0x0000000000007918 */ /* 0x010fe20000000000 */
.L_x_12:
[----:B------:R-:W4:Y:S01]  /*0a60*/  SHFL.IDX PT, R2, R65, RZ, 0x1f ;  /* 0x00001fff41027589 */ /* 0x000f2200000e0000 */
[----:B------:R-:W-:Y:S01]  /*0a70*/  NOP ;  /* 0x0000000000007918 */ /* 0x000fe20000000000 */
[----:B----4-:R-:W-:-:S13]  /*0a80*/  ISETP.NE.AND P0, PT, R2, 0x5, PT ;  /* 0x000000050200780c */ /* 0x010fda0003f05270 */
[----:B------:R-:W-:Y:S05]  /*0a90*/  @P0 BRA `(.L_x_13) ;  /* 0x0000000000580947 */ /* 0x000fea0003800000 */
[----:B--23--:R-:W2:Y:S01]  /*0aa0*/  S2UR UR4, SR_CgaCtaId ;  /* 0x00000000000479c3 */ /* 0x00cea20000008800 */
        /* <DEDUP_REMOVED lines=12> */
[----:B--2---:R4:W2:Y:S01]  /*0b70*/  SYNCS.EXCH.64 URZ, [UR4+0x90], UR8 ;  /* 0x0000900804ff75b2 */ /* 0x0048a20008000100 */
[----:B------:R4:W3:Y:S01]  /*0b80*/  SYNCS.EXCH.64 URZ, [UR4+0xb0], UR6 ;  /* 0x0000b00604ff75b2 */ /* 0x0008e20008000100 */
[----:B------:R4:W1:Y:S01]  /*0b90*/  SYNCS.EXCH.64 URZ, [UR4+0x98], UR8 ;  /* 0x0000980804ff75b2 */ /* 0x0008620008000100 */
[----:B------:R4:W1:Y:S01]  /*0ba0*/  SYNCS.EXCH.64 URZ, [UR4+0xb8], UR6 ;  /* 0x0000b80604ff75b2 */ /* 0x0008620008000100 */
[----:B------:R4:W1:Y:S01]  /*0bb0*/  SYNCS.EXCH.64 URZ, [UR4+0xa0], UR8 ;  /* 0x0000a00804ff75b2 */ /* 0x0008620008000100 */
[----:B------:R4:W1:Y:S01]  /*0bc0*/  SYNCS.EXCH.64 URZ, [UR4+0xc0], UR6 ;  /* 0x0000c00604ff75b2 */ /* 0x0008620008000100 */
[----:B------:R4:W1:Y:S01]  /*0bd0*/  SYNCS.EXCH.64 URZ, [UR4+0xa8], UR8 ;  /* 0x0000a80804ff75b2 */ /* 0x0008620008000100 */
[----:B------:R4:W1:Y:S02]  /*0be0*/  SYNCS.EXCH.64 URZ, [UR4+0xc8], UR6 ;  /* 0x0000c80604ff75b2 */ /* 0x0008640008000100 */
[----:B----4-:R-:W-:Y:S01]  /*0bf0*/  NOP ;  /* 0x0000000000007918 */ /* 0x010fe20000000000 */
.L_x_13:
[----:B------:R-:W4:Y:S01]  /*0c00*/  SHFL.IDX PT, R2, R65, RZ, 0x1f ;  /* 0x00001fff41027589 */ /* 0x000f2200000e0000 */
[----:B------:R-:W1:Y:S01]  /*0c10*/  S2UR UR52, SR_CgaCtaId ;  /* 0x00000000003479c3 */ /* 0x000e620000008800 */
[----:B------:R-:W-:Y:S01]  /*0c20*/  NOP ;  /* 0x0000000000007918 */ /* 0x000fe20000000000 */
[----:B----4-:R-:W-:-:S13]  /*0c30*/  ISETP.NE.AND P0, PT, R2, 0x3, PT ;  /* 0x000000030200780c */ /* 0x010fda0003f05270 */
[----:B-1----:R-:W-:Y:S05]  /*0c40*/  @P0 BRA `(.L_x_14) ;  /* 0x0000000000340947 */ /* 0x002fea0003800000 */
[----:B--23--:R-:W-:Y:S01]  /*0c50*/  UMOV UR4, 0x400 ;  /* 0x0000040000047882 */ /* 0x00cfe20000000000 */
[----:B------:R-:W-:Y:S01]  /*0c60*/  UMOV UR6, 0x20 ;  /* 0x0000002000067882 */ /* 0x000fe20000000000 */
[----:B------:R-:W-:Y:S02]  /*0c70*/  ULEA UR4, UR52, UR4, 0x18 ;  /* 0x0000000434047291 */ /* 0x000fe4000f8ec0ff */
[----:B------:R-:W-:-:S04]  /*0c80*/  UIADD3 UR6, UPT, UPT, -UR6, 0x100000, URZ ;  /* 0x0010000006067890 */ /* 0x000fc8000fffe1ff */
[----:B------:R-:W-:Y:S02]  /*0c90*/  USHF.L.U32 UR7, UR6, 0xb, URZ ;  /* 0x0000000b06077899 */ /* 0x000fe400080006ff */
[----:B------:R-:W-:Y:S01]  /*0ca0*/  USHF.L.U32 UR6, UR6, 0x1, URZ ;  /* 0x0000000106067899 */ /* 0x000fe200080006ff */
[----:B------:R-:W-:Y:S01]  /*0cb0*/  ELECT P0, URZ, PT ;  /* 0x0000000000ff782f */ /* 0x000fe20003800000 */
[----:B------:R-:W1:Y:S10]  /*0cc0*/  FENCE.VIEW.ASYNC.S ;  /* 0x00000000000073c6 */ /* 0x000e740000000000 */
[----:B-1----:R1:W4:Y:S01]  /*0cd0*/  SYNCS.EXCH.64 URZ, [UR4+0xd0], UR6 ;  /* 0x0000d00604ff75b2 */ /* 0x0023220008000100 */
[----:B------:R1:W2:Y:S01]  /*0ce0*/  SYNCS.EXCH.64 URZ, [UR4+0xe0], UR6 ;  /* 0x0000e00604ff75b2 */ /* 0x0002a20008000100 */
[----:B------:R1:W3:Y:S01]  /*0cf0*/  SYNCS.EXCH.64 URZ, [UR4+0xd8], UR6 ;  /* 0x0000d80604ff75b2 */ /* 0x0002e20008000100 */
[----:B------:R1:W1:Y:S01]  /*0d00*/  SYNCS.EXCH.64 URZ, [UR4+0xe8], UR6 ;  /* 0x0000e80604ff75b2 */ /* 0x0002620008000100 */
[----:B------:R-:W-:Y:S01]  /*0d10*/  NOP ;  /* 0x0000000000007918 */ /* 0x000fe20000000000 */
.L_x_14:
[----:B-123--:R-:W1:Y:S01]  /*0d20*/  LDCU UR4, c[0x0][0x36c] ;  /* 0x00006d80ff0477ac */ /* 0x00ee620008000800 */
[----:B------:R-:W-:Y:S01]  /*0d30*/  ISETP.NE.OR P3, PT, R0, 0x2, !P3 ;  /* 0x000000020000780c */ /* 0x000fe20005f65670 */
[----:B------:R-:W-:Y:S01]  /*0d40*/  NOP ;  /* 0x0000000000007918 */ /* 0x000fe20000000000 */
[----:B------:R-:W-:Y:S01]  /*0d50*/  LOP3.LUT R0, R76, 0x1f, RZ, 0xc0, !PT ;  /* 0x0000001f4c007812 */ /* 0x000fe200078ec0ff */
[----:B------:R-:W-:Y:S02]  /*0d60*/  UISETP.NE.AND UP4, UPT, UR18, URZ, UPT ;  /* 0x000000ff1200728c */ /* 0x000fe4000bf85270 */
[----:B-1----:R-:W-:-:S09]  /*0d70*/  UISETP.EQ.U32.AND UP6, UPT, UR4, 0x1, UPT ;  /* 0x000000010400788c */ /* 0x002fd2000bfc2070 */
[----:B------:R-:W-:Y:S05]  /*0d80*/  BRA.U !UP6, `(.L_x_15) ;  /* 0x000000010e087547 */ /* 0x000fea000b800000 */
[----:B----4-:R-:W-:Y:S01]  /*0d90*/  UCGABAR_ARV ;  /* 0x00000000000079c7 */ /* 0x010fe20008000000 */
[----:B------:R-:W-:Y:S05]  /*0da0*/  BRA `(.L_x_16) ;  /* 0x0000000000047947 */ /* 0x000fea0003800000 */
.L_x_15:
[----:B----4-:R-:W-:Y:S01]  /*0db0*/  NOP ;  /* 0x0000000000007918 */ /* 0x010fe20000000000 */
.L_x_16:
[----:B------:R-:W1:Y:S01]  /*0dc0*/  S2UR UR24, SR_CTAID.X ;  /* 0x00000000001879c3 */ /* 0x000e620000002500 */
[----:B------:R-:W-:-:S05]  /*0dd0*/  CS2R.32 R67, SR_CgaSize ;  /* 0x0000000000437805 */ /* 0x000fca0000008a00 */
[----:B------:R-:W-:-:S05]  /*0de0*/  IMAD R67, R67, -0xa0, RZ ;  /* 0xffffff6043437824 */ /* 0x000fca00078e02ff */
[----:B------:R-:W-:-:S14]  /*0df0*/  R2UR UR5, R67 ;  /* 0x00000000430572ca */ /* 0x000fdc00000e0000 */
[----:B------:R-:W2:Y:S01]  /*0e00*/  LDCU UR5, c[0x0][UR5+0x2b0] ;  /* 0x00005600050577ac */ /* 0x000ea20008000800 */
[----:B------:R-:W-:-:S05]  /*0e10*/  CS2R.32 R67, SR_CgaSize ;  /* 0x0000000000437805 */ /* 0x000fca0000008a00 */
[----:B------:R-:W-:-:S05]  /*0e20*/  IMAD R67, R67, -0xa0, RZ ;  /* 0xffffff6043437824 */ /* 0x000fca00078e02ff */
[----:B------:R-:W-:-:S14]  /*0e30*/  R2UR UR4, R67 ;  /* 0x00000000430472ca */ /* 0x000fdc00000e0000 */
[----:B------:R-:W3:Y:S01]  /*0e40*/  LDCU UR4, c[0x0][UR4+0x2b4] ;  /* 0x00005680040477ac */ /* 0x000ee20008000800 */
[----:B------:R-:W4:Y:S01]  /*0e50*/  S2UR UR28, SR_CTAID.Y ;  /* 0x00000000001c79c3 */ /* 0x000f220000002600 */
[----:B------:R-:W-:-:S05]  /*0e60*/  CS2R.32 R67, SR_CgaSize ;  /* 0x0000000000437805 */ /* 0x000fca0000008a00 */
[----:B------:R-:W-:-:S05]  /*0e70*/  IMAD R67, R67, -0xa0, RZ ;  /* 0xffffff6043437824 */ /* 0x000fca00078e02ff */
[----:B------:R-:W-:-:S14]  /*0e80*/  R2UR UR6, R67 ;  /* 0x00000000430672ca */ /* 0x000fdc00000e0000 */
[----:B------:R-:W3:Y:S01]  /*0e90*/  LDCU UR6, c[0x0][UR6+0x2a0] ;  /* 0x00005400060677ac */ /* 0x000ee20008000800 */
[----:B------:R-:W-:-:S05]  /*0ea0*/  CS2R.32 R67, SR_CgaSize ;  /* 0x0000000000437805 */ /* 0x000fca0000008a00 */
[----:B------:R-:W-:-:S05]  /*0eb0*/  IMAD R67, R67, -0xa0, RZ ;  /* 0xffffff6043437824 */ /* 0x000fca00078e02ff */
[----:B------:R-:W-:-:S14]  /*0ec0*/  R2UR UR7, R67 ;  /* 0x00000000430772ca */ /* 0x000fdc00000e0000 */
[----:B------:R-:W3:Y:S01]  /*0ed0*/  LDCU UR7, c[0x0][UR7+0x2a4] ;  /* 0x00005480070777ac */ /* 0x000ee20008000800 */
[----:B------:R-:W-:Y:S01]  /*0ee0*/  USHF.L.U32 UR29, UR52, 0xc, URZ ;  /* 0x0000000c341d7899 */ /* 0x000fe200080006ff */
[----:B------:R-:W3:Y:S01]  /*0ef0*/  LDCU UR19, c[0x0][0xb24] ;  /* 0x00016480ff1377ac */ /* 0x000ee20008000800 */
[----:B------:R-:W3:Y:S01]  /*0f00*/  LDCU UR45, c[0x0][0xb24] ;  /* 0x00016480ff2d77ac */ /* 0x000ee20008000800 */
[----:B-1----:R-:W-:Y:S01]  /*0f10*/  I2FP.F32.U32 R3, UR24 ;  /* 0x0000001800037c45 */ /* 0x002fe20008201000 */
[----:B------:R-:W1:Y:S04]  /*0f20*/  LDCU UR22, c[0x0][0xb30] ;  /* 0x00016600ff1677ac */ /* 0x000e680008000800 */
[----:B--2---:R-:W-:Y:S01]  /*0f30*/  FMUL R3, R3, UR5 ;  /* 0x0000000503037c20 */ /* 0x004fe20008400000 */
[----:B------:R-:W-:Y:S01]  /*0f40*/  ULOP3.LUT UR29, UR29, 0x1000, URZ, 0xc0, !UPT ;  /* 0x000010001d1d7892 */ /* 0x000fe2000f8ec0ff */
[----:B----4-:R-:W-:-:S04]  /*0f50*/  I2FP.F32.U32 R2, UR28 ;  /* 0x0000001c00027c45 */ /* 0x010fc80008201000 */
[----:B------:R-:W2:Y:S01]  /*0f60*/  F2I.U32.TRUNC.NTZ R3, R3 ;  /* 0x0000000300037305 */ /* 0x000ea2000020f000 */
[----:B---3--:R-:W-:-:S07]  /*0f70*/  FMUL R2, R2, UR4 ;  /* 0x0000000402027c20 */ /* 0x008fce0008400000 */
[----:B------:R-:W3:Y:S01]  /*0f80*/  F2I.U32.TRUNC.NTZ R2, R2 ;  /* 0x0000000200027305 */ /* 0x000ee2000020f000 */
[----:B--2---:R-:W-:Y:S02]  /*0f90*/  R2UR UR5, R3 ;  /* 0x00000000030572ca */ /* 0x004fe400000e0000 */
[----:B---3--:R-:W-:Y:S02]  /*0fa0*/  R2UR UR4, R2 ;  /* 0x00000000020472ca */ /* 0x008fe400000e0000 */
[----:B------:R-:W-:-:S09]  /*0fb0*/  PRMT R2, RZ, 0x7610, R2 ;  /* 0x00007610ff027816 */ /* 0x000fd20000000002 */
[----:B------:R-:W-:-:S04]  /*0fc0*/  UIADD3 UR5, UPT, UPT, -UR5, URZ, URZ ;  /* 0x000000ff05057290 */ /* 0x000fc8000fffe1ff */
[----:B------:R-:W-:Y:S02]  /*0fd0*/  UIMAD UR5, UR6, UR5, UR24 ;  /* 0x00000005060572a4 */ /* 0x000fe4000f8e0218 */
[----:B------:R-:W-:-:S04]  /*0fe0*/  UIADD3 UR4, UPT, UPT, -UR4, URZ, URZ ;  /* 0x000000ff04047290 */ /* 0x000fc8000fffe1ff */
[----:B------:R-:W-:Y:S01]  /*0ff0*/  IMAD.U32 R67, RZ, RZ, UR5 ;  /* 0x00000005ff437e24 */ /* 0x000fe2000f8e00ff */
[----:B------:R-:W-:-:S06]  /*1000*/  UIMAD UR4, UR7, UR4, UR28 ;  /* 0x00000004070472a4 */ /* 0x000fcc000f8e021c */
[----:B------:R-:W-:Y:S01]  /*1010*/  IMAD.U32 R66, RZ, RZ, UR4 ;  /* 0x00000004ff427e24 */ /* 0x000fe2000f8e00ff */
[----:B-1----:R-:W-:Y:S06]  /*1020*/  BRA.U UP4, `(.L_x_17) ;  /* 0x00000001042c7547 */ /* 0x002fec000b800000 */
[----:B------:R-:W-:Y:S02]  /*1030*/  R2UR UR4, R66 ;  /* 0x00000000420472ca */ /* 0x000fe400000e0000 */
[----:B------:R-:W-:-:S11]  /*1040*/  R2UR UR6, R67 ;  /* 0x00000000430672ca */ /* 0x000fd600000e0000 */
[----:B------:R-:W-:-:S04]  /*1050*/  UISETP.NE.AND UP0, UPT, UR4, URZ, UPT ;  /* 0x000000ff0400728c */ /* 0x000fc8000bf05270 */
[----:B------:R-:W-:-:S04]  /*1060*/  UISETP.EQ.OR UP0, UPT, UR6, URZ, !UP0 ;  /* 0x000000ff0600728c */ /* 0x000fc8000c702670 */
[----:B------:R-:W-:Y:S02]  /*1070*/  USEL UR5, URZ, 0x1, !UP0 ;  /* 0x00000001ff057887 */ /* 0x000fe4000c000000 */
[----:B------:R-:W-:-:S04]  /*1080*/  UISETP.NE.AND UP0, UPT, UR4, URZ, UPT ;  /* 0x000000ff0400728c */ /* 0x000fc8000bf05270 */
[----:B------:R-:W-:Y:S02]  /*1090*/  USEL UR4, URZ, 0x2, UP0 ;  /* 0x00000002ff047887 */ /* 0x000fe40008000000 */
[----:B------:R-:W-:-:S04]  /*10a0*/  UISETP.NE.AND UP0, UPT, UR6, 0x1, UPT ;  /* 0x000000010600788c */ /* 0x000fc8000bf05270 */
[----:B------:R-:W-:-:S04]  /*10b0*/  USEL UR4, UR4, 0x2, UP0 ;  /* 0x0000000204047887 */ /* 0x000fc80008000000 */
[----:B------:R-:W-:-:S06]  /*10c0*/  UIADD3 UR4, UPT, UPT, UR5, UR4, URZ ;  /* 0x0000000405047290 */ /* 0x000fcc000fffe0ff */
[----:B------:R-:W-:-:S07]  /*10d0*/  IMAD.U32 R2, RZ, RZ, UR4 ;  /* 0x00000004ff027e24 */ /* 0x000fce000f8e00ff */
.L_x_17:
[----:B------:R-:W1:Y:S01]  /*10e0*/  S2UR UR36, SR_CTAID.Z ;  /* 0x00000000002479c3 */ /* 0x000e620000002700 */
[----:B------:R-:W-:-:S09]  /*10f0*/  UISETP.GE.AND UP0, UPT, UR19, 0x1, UPT ;  /* 0x000000011300788c */ /* 0x000fd2000bf06270 */
[----:B------:R-:W-:Y:S05]  /*1100*/  BRA.U !UP0, `(.L_x_18) ;  /* 0x0000000108d07547 */ /* 0x000fea000b800000 */
[----:B------:R-:W2:Y:S01]  /*1110*/  LDCU UR20, c[0x0][0xb0c] ;  /* 0x00016180ff1477ac */ /* 0x000ea20008000800 */
[----:B------:R-:W3:Y:S01]  /*1120*/  LDCU.128 UR12, c[0x0][0xb10] ;  /* 0x00016200ff0c77ac */ /* 0x000ee20008000c00 */
[----:B------:R-:W4:Y:S01]  /*1130*/  LDCU UR6, c[0x0][0x370] ;  /* 0x00006e00ff0677ac */ /* 0x000f220008000800 */
[----:B------:R-:W1:Y:S01]  /*1140*/  LDCU UR7, c[0x0][0x374] ;  /* 0x00006e80ff0777ac */ /* 0x000e620008000800 */
[----:B------:R-:W1:Y:S01]  /*1150*/  LDCU UR21, c[0x0][0xb20] ;  /* 0x00016400ff1577ac */ /* 0x000e620008000800 */
[----:B--2---:R-:W-:Y:S02]  /*1160*/  UISETP.NE.AND UP0, UPT, UR20, 0x1, UPT ;  /* 0x000000011400788c */ /* 0x004fe4000bf05270 */
[----:B---3--:R-:W-:Y:S01]  /*1170*/  UIMAD.WIDE.U32 UR4, UR24, UR12, URZ ;  /* 0x0000000c180472a5 */ /* 0x008fe2000f8e00ff */
[----:B------:R-:W2:Y:S01]  /*1180*/  LDCU.64 UR8, c[0x0][0xb28] ;  /* 0x00016500ff0877ac */ /* 0x000ea20008000a00 */
[----:B----4-:R-:W-:Y:S02]  /*1190*/  UIMAD.WIDE.U32 UR10, UR6, UR12, URZ ;  /* 0x0000000c060a72a5 */ /* 0x010fe4000f8e00ff */
[----:B------:R-:W-:-:S02]  /*11a0*/  USHF.R.U32.HI UR5, URZ, UR13, UR5 ;  /* 0x0000000dff057299 */ /* 0x000fc40008011605 */
[----:B------:R-:W-:Y:S02]  /*11b0*/  UISETP.NE.AND UP2, UPT, UR19, 0x1, UPT ;  /* 0x000000011300788c */ /* 0x000fe4000bf45270 */
[----:B------:R-:W-:Y:S01]  /*11c0*/  USEL UR5, UR24, UR5, !UP0 ;  /* 0x0000000518057287 */ /* 0x000fe2000c000000 */
[----:B------:R-:W-:Y:S01]  /*11d0*/  UMOV UR10, UR11 ;  /* 0x0000000b000a7c82 */ /* 0x000fe20008000000 */
[----:B------:R-:W-:Y:S02]  /*11e0*/  UIMAD.WIDE.U32 UR16, UR28, UR15, URZ ;  /* 0x0000000f1c1072a5 */ /* 0x000fe4000f8e00ff */
[----:B------:R-:W-:Y:S02]  /*11f0*/  @UP0 USHF.R.U32.HI UR6, URZ, UR13, UR10 ;  /* 0x0000000dff060299 */ /* 0x000fe4000801160a */
[----:B------:R-:W-:Y:S02]  /*1200*/  UISETP.NE.AND UP0, UPT, UR14, 0x1, UPT ;  /* 0x000000010e00788c */ /* 0x000fe4000bf05270 */
[----:B-1----:R-:W-:-:S02]  /*1210*/  UIMAD.WIDE.U32 UR10, UR7, UR15, URZ ;  /* 0x0000000f070a72a5 */ /* 0x002fc4000f8e00ff */
[----:B--2---:R-:W-:Y:S01]  /*1220*/  UIMAD.WIDE.U32 UR12, UR6, UR8, URZ ;  /* 0x00000008060c72a5 */ /* 0x004fe2000f8e00ff */
[----:B------:R-:W-:Y:S02]  /*1230*/  UMOV UR4, UR17 ;  /* 0x0000001100047c82 */ /* 0x000fe40008000000 */
[----:B------:R-:W-:Y:S02]  /*1240*/  USHF.R.U32.HI UR4, URZ, UR21, UR4 ;  /* 0x00000015ff047299 */ /* 0x000fe40008011604 */
[----:B------:R-:W-:Y:S02]  /*1250*/  UMOV UR10, UR11 ;  /* 0x0000000b000a7c82 */ /* 0x000fe40008000000 */
[----:B------:R-:W-:Y:S01]  /*1260*/  UMOV UR12, UR13 ;  /* 0x0000000d000c7c82 */ /* 0x000fe20008000000 */
[----:B------:R-:W-:Y:S02]  /*1270*/  @UP0 USHF.R.U32.HI UR7, URZ, UR21, UR10 ;  /* 0x00000015ff070299 */ /* 0x000fe4000801160a */
[----:B------:R-:W-:-:S02]  /*1280*/  USEL UR4, UR28, UR4, !UP0 ;  /* 0x000000041c047287 */ /* 0x000fc4000c000000 */
[----:B------:R-:W-:Y:S02]  /*1290*/  UIMAD.WIDE.U32 UR10, UR7, UR8, URZ ;  /* 0x00000008070a72a5 */ /* 0x000fe4000f8e00ff */
[----:B------:R-:W-:Y:S02]  /*12a0*/  @UP2 USHF.R.U32.HI UR6, URZ, UR9, UR12 ;  /* 0x00000009ff062299 */ /* 0x000fe4000801160c */
[----:B------:R-:W-:-:S03]  /*12b0*/  UIMAD.WIDE.U32 UR12, UR4, UR8, URZ ;  /* 0x00000008040c72a5 */ /* 0x000fc6000f8e00ff */
[----:B------:R-:W-:Y:S02]  /*12c0*/  UMOV UR10, UR11 ;  /* 0x0000000b000a7c82 */ /* 0x000fe40008000000 */
[----:B------:R-:W-:Y:S02]  /*12d0*/  @UP2 USHF.R.U32.HI UR7, URZ, UR9, UR10 ;  /* 0x00000009ff072299 */ /* 0x000fe4000801160a */
[----:B------:R-:W-:Y:S02]  /*12e0*/  UIMAD UR10, UR6, UR19, URZ ;  /* 0x00000013060a72a4 */ /* 0x000fe4000f8e02ff */
[----:B------:R-:W-:-:S04]  /*12f0*/  UIMAD UR7, UR7, UR19, URZ ;  /* 0x00000013070772a4 */ /* 0x000fc8000f8e02ff */
[----:B------:R-:W-:-:S03]  /*1300*/  UISETP.GE.AND UP0, UPT, UR4, UR7, UPT ;  /* 0x000000070400728c */ /* 0x000fc6000bf06270 */
[----:B------:R-:W-:Y:S01]  /*1310*/  UMOV UR7, UR13 ;  /* 0x0000000d00077c82 */ /* 0x000fe20008000000 */
[----:B------:R-:W-:Y:S02]  /*1320*/  UISETP.GE.OR UP0, UPT, UR5, UR10, UP0 ;  /* 0x0000000a0500728c */ /* 0x000fe40008706670 */
[----:B------:R-:W-:Y:S02]  /*1330*/  UIMAD.WIDE.U32 UR10, UR5, UR8, URZ ;  /* 0x00000008050a72a5 */ /* 0x000fe4000f8e00ff */
[----:B------:R-:W-:Y:S02]  /*1340*/  USHF.R.U32.HI UR7, URZ, UR9, UR7 ;  /* 0x00000009ff077299 */ /* 0x000fe40008011607 */
[----:B------:R-:W-:Y:S02]  /*1350*/  UIADD3 UR10, UPT, UPT, -UR4, URZ, URZ ;  /* 0x000000ff040a7290 */ /* 0x000fe4000fffe1ff */
[----:B------:R-:W-:Y:S02]  /*1360*/  USEL UR7, UR4, UR7, !UP2 ;  /* 0x0000000704077287 */ /* 0x000fe4000d000000 */
[----:B------:R-:W-:Y:S01]  /*1370*/  UIMAD UR10, UR14, UR10, UR28 ;  /* 0x0000000a0e0a72a4 */ /* 0x000fe2000f8e021c */
[----:B------:R-:W-:Y:S01]  /*1380*/  @!UP0 UMOV UR8, UR11 ;  /* 0x0000000b00088c82 */ /* 0x000fe20008000000 */
[----:B------:R-:W-:-:S02]  /*1390*/  UIADD3 UR11, UPT, UPT, -UR5, URZ, URZ ;  /* 0x000000ff050b7290 */ /* 0x000fc4000fffe1ff */
[----:B------:R-:W-:Y:S02]  /*13a0*/  @!UP0 USHF.R.U32.HI UR8, URZ, UR9, UR8 ;  /* 0x00000009ff088299 */ /* 0x000fe40008011608 */
[----:B------:R-:W-:Y:S02]  /*13b0*/  UIADD3 UR9, UPT, UPT, -UR7, URZ, URZ ;  /* 0x000000ff07097290 */ /* 0x000fe4000fffe1ff */
[----:B------:R-:W-:Y:S02]  /*13c0*/  @!UP0 USEL UR8, UR5, UR8, !UP2 ;  /* 0x0000000805088287 */ /* 0x000fe4000d000000 */
[----:B------:R-:W-:Y:S02]  /*13d0*/  UIMAD UR9, UR19, UR9, UR4 ;  /* 0x00000009130972a4 */ /* 0x000fe4000f8e0204 */
[----:B------:R-:W-:Y:S02]  /*13e0*/  @!UP0 UIADD3 UR7, UPT, UPT, UR7, -UR8, URZ ;  /* 0x8000000807078290 */ /* 0x000fe4000fffe0ff */
[----:B------:R-:W-:-:S02]  /*13f0*/  @!UP0 UIMAD UR6, UR9, UR6, UR8 ;  /* 0x00000006090682a4 */ /* 0x000fc4000f8e0208 */
[----:B------:R-:W-:Y:S02]  /*1400*/  @!UP0 UIMAD UR4, UR7, UR19, UR5 ;  /* 0x00000013070482a4 */ /* 0x000fe4000f8e0205 */
[----:B------:R-:W-:Y:S02]  /*1410*/  UIMAD UR24, UR20, UR11, UR24 ;  /* 0x0000000b141872a4 */ /* 0x000fe4000f8e0218 */
[----:B------:R-:W-:Y:S01]  /*1420*/  UIMAD UR28, UR4, UR14, UR10 ;  /* 0x0000000e041c72a4 */ /* 0x000fe2000f8e020a */
[----:B------:R-:W-:Y:S02]  /*1430*/  @!UP0 UMOV UR5, UR6 ;  /* 0x0000000600058c82 */ /* 0x000fe40008000000 */
[----:B------:R-:W-:-:S12]  /*1440*/  UIMAD UR24, UR5, UR20, UR24 ;  /* 0x00000014051872a4 */ /* 0x000fd8000f8e0218 */
.L_x_18:
[----:B------:R-:W-:-:S09]  /*1450*/  UISETP.NE.AND UP0, UPT, UR22, 0x1, UPT ;  /* 0x000000011600788c */ /* 0x000fd2000bf05270 */
[----:B------:R-:W-:Y:S05]  /*1460*/  BRA.U UP0, `(.L_x_19) ;  /* 0x0000000100407547 */ /* 0x000fea000b800000 */
[----:B------:R-:W2:Y:S01]  /*1470*/  LDCU.128 UR8, c[0x0][0xb10] ;  /* 0x00016200ff0877ac */ /* 0x000ea20008000c00 */
[----:B------:R-:W3:Y:S01]  /*1480*/  LDCU UR12, c[0x0][0xb0c] ;  /* 0x00016180ff0c77ac */ /* 0x000ee20008000800 */
[----:B------:R-:W4:Y:S01]  /*1490*/  LDCU UR13, c[0x0][0xb20] ;  /* 0x00016400ff0d77ac */ /* 0x000f220008000800 */
[----:B--2---:R-:W-:Y:S02]  /*14a0*/  UIMAD.WIDE.U32 UR4, UR24, UR8, URZ ;  /* 0x00000008180472a5 */ /* 0x004fe4000f8e00ff */
[----:B------:R-:W-:Y:S02]  /*14b0*/  UIMAD.WIDE.U32 UR6, UR28, UR11, URZ ;  /* 0x0000000b1c0672a5 */ /* 0x000fe4000f8e00ff */
[----:B---3--:R-:W-:Y:S02]  /*14c0*/  UISETP.NE.AND UP0, UPT, UR12, 0x1, UPT ;  /* 0x000000010c00788c */ /* 0x008fe4000bf05270 */
[----:B------:R-:W-:-:S03]  /*14d0*/  USHF.R.U32.HI UR5, URZ, UR9, UR5 ;  /* 0x00000009ff057299 */ /* 0x000fc60008011605 */
[----:B------:R-:W-:Y:S01]  /*14e0*/  UMOV UR4, UR7 ;  /* 0x0000000700047c82 */ /* 0x000fe20008000000 */
[----:B------:R-:W-:Y:S02]  /*14f0*/  USEL UR5, UR24, UR5, !UP0 ;  /* 0x0000000518057287 */ /* 0x000fe4000c000000 */
[----:B------:R-:W-:Y:S02]  /*1500*/  UISETP.NE.AND UP0, UPT, UR10, 0x1, UPT ;  /* 0x000000010a00788c */ /* 0x000fe4000bf05270 */
[----:B----4-:R-:W-:-:S04]  /*1510*/  USHF.R.U32.HI UR4, URZ, UR13, UR4 ;  /* 0x0000000dff047299 */ /* 0x010fc80008011604 */
[----:B------:R-:W-:-:S04]  /*1520*/  USEL UR4, UR28, UR4, !UP0 ;  /* 0x000000041c047287 */ /* 0x000fc8000c000000 */
[----:B------:R-:W-:Y:S02]  /*1530*/  UIADD3 UR6, UPT, UPT, UR5, -UR4, URZ ;  /* 0x8000000405067290 */ /* 0x000fe4000fffe0ff */
[----:B------:R-:W-:Y:S02]  /*1540*/  UIADD3 UR4, UPT, UPT, -UR5, UR4, URZ ;  /* 0x0000000405047290 */ /* 0x000fe4000fffe1ff */
[----:B------:R-:W-:Y:S02]  /*1550*/  UIMAD UR28, UR6, UR10, UR28 ;  /* 0x0000000a061c72a4 */ /* 0x000fe4000f8e021c */
[----:B------:R-:W-:-:S12]  /*1560*/  UIMAD UR24, UR4, UR12, UR24 ;  /* 0x0000000c041872a4 */ /* 0x000fd8000f8e0218 */
.L_x_19:
[----:B------:R-:W-:Y:S01]  /*1570*/  UISETP.NE.AND UP0, UPT, UR18, 0x2, UPT ;  /* 0x000000021200788c */ /* 0x000fe2000bf05270 */
[----:B------:R-:W-:Y:S09]  /*1580*/  BRA.U !UP6, `(.L_x_20) ;  /* 0x000000010e0c7547 */ /* 0x000ff2000b800000 */
[----:B------:R-:W-:Y:S01]  /*1590*/  UCGABAR_WAIT ;  /* 0x0000000000007dc7 */ /* 0x000fe20008000000 */
[----:B------:R-:W-:Y:S01]  /*15a0*/  CCTL.IVALL ;  /* 0x00000000ff00798f */ /* 0x000fe20002000000 */
[----:B------:R-:W-:Y:S05]  /*15b0*/  BRA `(.L_x_21) ;  /* 0x0000000000047947 */ /* 0x000fea0003800000 */
.L_x_20:
[----:B------:R-:W-:Y:S06]  /*15c0*/  BAR.SYNC.DEFER_BLOCKING 0x0 ;  /* 0x0000000000007b1d */ /* 0x000fec0000010000 */
.L_x_21:
[----:B------:R-:W-:Y:S05]  /*15d0*/  BRA.U UP0, `(.L_x_22) ;  /* 0x0000001100e87547 */ /* 0x000fea000b800000 */
[----:B------:R-:W2:Y:S01]  /*15e0*/  LDCU UR6, c[0x0][0x38c] ;  /* 0x00007180ff0677ac */ /* 0x000ea20008000800 */
[----:B------:R-:W-:Y:S01]  /*15f0*/  PLOP3.LUT P1, PT, PT, PT, UP3, 0x80, 0x8 ;  /* 0x000000000008781c */ /* 0x000fe20003f2f038 */
[----:B------:R-:W-:Y:S01]  /*1600*/  IMAD.MOV.U32 R12, RZ, RZ, 0x1 ;  /* 0x00000001ff0c7424 */ /* 0x000fe200078e00ff */
[----:B------:R-:W-:Y:S01]  /*1610*/  ISETP.EQ.OR P2, PT, R0, RZ, P3 ;  /* 0x000000ff0000720c */ /* 0x000fe20001f42670 */
[----:B------:R-:W-:Y:S01]  /*1620*/  UISETP.NE.AND UP1, UPT, UR18, URZ, UPT ;  /* 0x000000ff1200728c */ /* 0x000fe2000bf25270 */
[----:B------:R-:W-:Y:S01]  /*1630*/  PLOP3.LUT P1, PT, P1, PT, PT, 0x8, 0x80 ;  /* 0x000000000080781c */ /* 0x000fe20000f2e170 */
[----:B------:R-:W-:Y:S01]  /*1640*/  USEL UR30, URZ, 0x1, UP5 ;  /* 0x00000001ff1e7887 */ /* 0x000fe2000a800000 */
[----:B------:R-:W-:Y:S01]  /*1650*/  CS2R R10, SRZ ;  /* 0x00000000000a7805 */ /* 0x000fe2000001ff00 */
[----:B------:R-:W-:Y:S01]  /*1660*/  IMAD.MOV.U32 R9, RZ, RZ, RZ ;  /* 0x000000ffff097224 */ /* 0x000fe200078e00ff */
[----:B------:R-:W3:Y:S01]  /*1670*/  LDCU UR43, c[0x0][0x370] ;  /* 0x00006e00ff2b77ac */ /* 0x000ee20008000800 */
[----:B------:R-:W-:Y:S01]  /*1680*/  IMAD.MOV.U32 R8, RZ, RZ, 0x1 ;  /* 0x00000001ff087424 */ /* 0x000fe200078e00ff */
[----:B------:R-:W4:Y:S01]  /*1690*/  LDCU.64 UR40, c[0x0][0x348] ;  /* 0x00006900ff2877ac */ /* 0x000f220008000a00 */
[----:B------:R-:W-:-:S02]  /*16a0*/  USHF.R.U32.HI UR48, URZ, 0x5, UR29 ;  /* 0x00000005ff307899 */ /* 0x000fc4000801161d */
[----:B--2---:R-:W-:Y:S02]  /*16b0*/  UIADD3 UR5, UPT, UPT, UR6, 0x3f, URZ ;  /* 0x0000003f06057890 */ /* 0x004fe4000fffe0ff */
[----:B------:R-:W-:Y:S02]  /*16c0*/  UIADD3 UR49, UPT, UPT, UR6, 0x7e, URZ ;  /* 0x0000007e06317890 */ /* 0x000fe4000fffe0ff */
[----:B------:R-:W-:Y:S01]  /*16d0*/  USHF.R.S32.HI UR4, URZ, 0x1f, UR5 ;  /* 0x0000001fff047899 */ /* 0x000fe20008011405 */
[----:B------:R-:W2:Y:S03]  /*16e0*/  LDCU UR42, c[0x0][0x374] ;  /* 0x00006e80ff2a77ac */ /* 0x000ea60008000800 */
[----:B------:R-:W-:Y:S02]  /*16f0*/  ULEA.HI UR4, UR4, UR5, URZ, 0x6 ;  /* 0x0000000504047291 */ /* 0x000fe4000f8f30ff */
[----:B------:R-:W-:-:S02]  /*1700*/  USEL UR30, UR30, 0x2, UP1 ;  /* 0x000000021e1e7887 */ /* 0x000fc40008800000 */
[----:B------:R-:W-:Y:S02]  /*1710*/  USHF.R.S32.HI UR46, URZ, 0x6, UR4 ;  /* 0x00000006ff2e7899 */ /* 0x000fe40008011404 */
[----:B------:R-:W-:Y:S02]  /*1720*/  UIADD3 UR4, UPT, UPT, UR6, -0x1, URZ ;  /* 0xffffffff06047890 */ /* 0x000fe4000fffe0ff */
[----:B------:R-:W-:Y:S02]  /*1730*/  UISETP.LT.U32.AND UP0, UPT, UR46, 0x2, UPT ;  /* 0x000000022e00788c */ /* 0x000fe4000bf01070 */
[----:B------:R-:W-:Y:S02]  /*1740*/  UISETP.GE.U32.AND UP2, UPT, UR4, -0x7f, UPT ;  /* 0xffffff810400788c */ /* 0x000fe4000bf46070 */
[----:B------:R-:W-:Y:S01]  /*1750*/  USEL UR44, UR46, 0x2, UP0 ;  /* 0x000000022e2c7887 */ /* 0x000fe20008000000 */
[----:B------:R-:W-:-:S03]  /*1760*/  UMOV UR22, URZ ;  /* 0x000000ff00167c82 */ /* 0x000fc60008000000 */
[----:B------:R-:W-:Y:S02]  /*1770*/  UIADD3 UR23, UPT, UPT, UR44, -0x1, URZ ;  /* 0xffffffff2c177890 */ /* 0x000fe4000fffe0ff */
[----:B------:R-:W-:-:S03]  /*1780*/  UIADD3 UR47, UPT, UPT, UR46, -UR44, URZ ;  /* 0x8000002c2e2f7290 */ /* 0x000fc6000fffe0ff */
[----:B------:R-:W-:-:S04]  /*1790*/  @UP2 UIADD3 UR23, UPT, UPT, UR44, URZ, URZ ;  /* 0x000000ff2c172290 */ /* 0x000fc8000fffe0ff */
[----:B--234-:R-:W-:-:S12]  /*17a0*/  UIADD3 UR23, UPT, UPT, UR23, 0x1, URZ ;  /* 0x0000000117177890 */ /* 0x01cfd8000fffe0ff */
.L_x_42:
[----:B------:R-:W-:Y:S01]  /*17b0*/  UISETP.NE.AND UP0, UPT, UR52, URZ, UPT ;  /* 0x000000ff3400728c */ /* 0x000fe2000bf05270 */
[----:B------:R-:W2:Y:S08]  /*17c0*/  S2UR UR52, SR_CgaCtaId ;  /* 0x00000000003479c3 */ /* 0x000eb00000008800 */
[----:B-1----:R-:W-:Y:S05]  /*17d0*/  BRA.U UP0, `(.L_x_23) ;  /* 0x0000000100347547 */ /* 0x002fea000b800000 */
[----:B------:R-:W3:Y:S01]  /*17e0*/  S2R R0, SR_CgaCtaId ;  /* 0x0000000000007919 */ /* 0x000ee20000008800 */
[----:B------:R-:W-:Y:S02]  /*17f0*/  MOV R3, 0x400 ;  /* 0x0000040000037802 */ /* 0x000fe40000000f00 */
[----:B------:R-:W-:Y:S02]  /*1800*/  SHF.L.U32 R2, R8, 0x1f, RZ ;  /* 0x0000001f08027819 */ /* 0x000fe400000006ff */
[----:B---3--:R-:W-:-:S05]  /*1810*/  LEA R0, R0, R3, 0x18 ;  /* 0x0000000300007211 */ /* 0x008fca00078ec0ff */
[----:B------:R-:W-:-:S04]  /*1820*/  IMAD R3, R9, 0x8, R0 ;  /* 0x0000000809037824 */ /* 0x000fc800078e0200 */
[----:B------:R-:W3:Y:S02]  /*1830*/  SYNCS.PHASECHK.TRANS64.TRYWAIT P0, [R3+URZ+0xe0], R2 ;  /* 0x0000e002030075a7 */ /* 0x000ee400080011ff */
[----:B---3--:R-:W-:Y:S05]  /*1840*/  @!P0 BRA `(.L_x_24) ;  /* 0x0000009000488947 */ /* 0x008fea0003800000 */
.L_x_172:
[----:B------:R-:W-:Y:S01]  /*1850*/  VIADD R9, R9, 0x1 ;  /* 0x0000000109097836 */ /* 0x000fe20000000000 */
[----:B------:R3:W-:Y:S04]  /*1860*/  SYNCS.ARRIVE.TRANS64.A1T0 RZ, [R3+URZ+0xd0], RZ ;  /* 0x0000d0ff03ff79a7 */ /* 0x0007e800081000ff */
[----:B------:R-:W-:-:S04]  /*1870*/  ISETP.NE.AND P0, PT, R9, 0x2, PT ;  /* 0x000000020900780c */ /* 0x000fc80003f05270 */
[----:B------:R-:W-:Y:S02]  /*1880*/  SEL R9, R9, RZ, P0 ;  /* 0x000000ff09097207 */ /* 0x000fe40000000000 */
[----:B---3--:R-:W-:-:S04]  /*1890*/  SEL R3, RZ, 0x1, P0 ;  /* 0x00000001ff037807 */ /* 0x008fc80000000000 */
[----:B------:R-:W-:-:S07]  /*18a0*/  LOP3.LUT R8, R8, R3, RZ, 0x3c, !PT ;  /* 0x0000000308087212 */ /* 0x000fce00078e3cff */
.L_x_23:
[----:B------:R-:W-:Y:S01]  /*18b0*/  UMOV UR13, 0x400 ;  /* 0x00000400000d7882 */ /* 0x000fe20000000000 */
[----:B------:R-:W-:Y:S01]  /*18c0*/  SHF.L.U32 R0, R12, 0x1f, RZ ;  /* 0x0000001f0c007819 */ /* 0x000fe200000006ff */
[----:B--2---:R-:W-:Y:S02]  /*18d0*/  ULEA UR13, UR52, UR13, 0x18 ;  /* 0x0000000d340d7291 */ /* 0x004fe4000f8ec0ff */
[----:B------:R-:W-:Y:S02]  /*18e0*/  UISETP.GE.U32.AND UP0, UPT, UR49, 0x7f, UPT ;  /* 0x0000007f3100788c */ /* 0x000fe4000bf06070 */
[----:B------:R-:W-:Y:S02]  /*18f0*/  ULEA UR4, UR22, UR13, 0x3 ;  /* 0x0000000d16047291 */ /* 0x000fe4000f8e18ff */
[----:B------:R-:W-:Y:S02]  /*1900*/  USHF.L.U32 UR35, UR24, 0x6, URZ ;  /* 0x0000000618237899 */ /* 0x000fe400080006ff */
[----:B------:R-:W-:Y:S01]  /*1910*/  ULEA UR19, UR28, UR48, 0x8 ;  /* 0x000000301c137291 */ /* 0x000fe2000f8e40ff */
[----:B------:R-:W-:-:S04]  /*1920*/  UMOV UR14, URZ ;  /* 0x000000ff000e7c82 */ /* 0x000fc80008000000 */
[----:B------:R2:W3:Y:S01]  /*1930*/  SYNCS.PHASECHK.TRANS64.TRYWAIT P0, [UR4+0x10], R0 ;  /* 0x00001000ff0075a7 */ /* 0x0004e20008001104 */
[----:B------:R-:W-:Y:S06]  /*1940*/  BRA.U !UP0, `(.L_x_25) ;  /* 0x0000000108f47547 */ /* 0x000fec000b800000 */
[----:B------:R-:W-:Y:S01]  /*1950*/  UMOV UR21, URZ ;  /* 0x000000ff00157c82 */ /* 0x000fe20008000000 */
[----:B------:R-:W-:-:S05]  /*1960*/  UMOV UR4, UR22 ;  /* 0x0000001600047c82 */ /* 0x000fca0008000000 */
.L_x_31:
[----:B------:R-:W-:Y:S01]  /*1970*/  ULEA UR33, UR4, UR13, 0x3 ;  /* 0x0000000d04217291 */ /* 0x000fe2000f8e18ff */
[----:B---3--:R-:W-:Y:S01]  /*1980*/  @!P3 MOV R2, 0x14000 ;  /* 0x000140000002b802 */ /* 0x008fe20000000f00 */
[----:B-1-3--:R-:W-:Y:S10]  /*1990*/  @P0 BRA `(.L_x_26) ;  /* 0x00000000000c0947 */ /* 0x00aff40003800000 */
[----:B------:R-:W-:-:S04]  /*19a0*/  SHF.L.U32 R3, R12, 0x1f, RZ ;  /* 0x0000001f0c037819 */ /* 0x000fc800000006ff */
[----:B------:R-:W3:Y:S02]  /*19b0*/  SYNCS.PHASECHK.TRANS64.TRYWAIT P0, [UR33+0x10], R3 ;  /* 0x00001003ff0075a7 */ /* 0x000ee40008001121 */
[----:B---3--:R-:W-:Y:S05]  /*19c0*/  @!P0 BRA `(.L_x_27) ;  /* 0x0000008c00fc8947 */ /* 0x008fea0003800000 */
.L_x_26:
[----:B------:R3:W-:Y:S01]  /*19d0*/  @!P3 SYNCS.ARRIVE.TRANS64 RZ, [UR33], R2 ;  /* 0x00000002ffffb9a7 */ /* 0x0007e20008000021 */
[----:B------:R-:W-:-:S04]  /*19e0*/  ULOP3.LUT UR5, UR30, 0x2, URZ, 0xfc, !UPT ;  /* 0x000000021e057892 */ /* 0x000fc8000f8efcff */
[----:B------:R-:W-:-:S09]  /*19f0*/  UISETP.NE.AND UP0, UPT, UR5, 0x2, UPT ;  /* 0x000000020500788c */ /* 0x000fd2000bf05270 */
[----:B------:R-:W-:Y:S05]  /*1a00*/  BRA.U UP0, `(.L_x_28) ;  /* 0x0000000100047547 */ /* 0x000fea000b800000 */
[----:B-1----:R-:W-:Y:S05]  /*1a10*/  BPT.TRAP 0x1 ;  /* 0x000000040000795c */ /* 0x002fea0000300000 */
.L_x_28:
[----:B------:R-:W-:Y:S04]  /*1a20*/  BSSY.RECONVERGENT B0, `(.L_x_29) ;  /* 0x0000003000007945 */ /* 0x000fe80003800200 */
[----:B------:R-:W-:Y:S05]  /*1a30*/  @P2 BRA `(.L_x_30) ;  /* 0x0000000000042947 */ /* 0x000fea0003800000 */
[----:B-1----:R-:W-:Y:S05]  /*1a40*/  BPT.TRAP 0x1 ;  /* 0x000000040000795c */ /* 0x002fea0000300000 */
.L_x_30:
[----:B-1----:R-:W-:Y:S05]  /*1a50*/  BSYNC.RECONVERGENT B0 ;  /* 0x0000000000007941 */ /* 0x002fea0003800200 */
.L_x_29:
[----:B------:R-:W-:Y:S02]  /*1a60*/  UIADD3 UR5, UPT, UPT, UR4, 0x1, URZ ;  /* 0x0000000104057890 */ /* 0x000fe4000fffe0ff */
[----:B------:R-:W-:Y:S02]  /*1a70*/  USHF.L.U32 UR4, UR4, 0xe, URZ ;  /* 0x0000000e04047899 */ /* 0x000fe400080006ff */
[----:B------:R-:W-:Y:S02]  /*1a80*/  UISETP.NE.AND UP0, UPT, UR5, 0x2, UPT ;  /* 0x000000020500788c */ /* 0x000fe4000bf05270 */
[----:B------:R-:W-:Y:S02]  /*1a90*/  USHF.L.U32 UR34, UR21, 0x6, URZ ;  /* 0x0000000615227899 */ /* 0x000fe400080006ff */
[----:B------:R-:W-:Y:S02]  /*1aa0*/  USEL UR6, URZ, 0x1, UP0 ;  /* 0x00000001ff067887 */ /* 0x000fe40008000000 */
[----:B------:R-:W-:-:S02]  /*1ab0*/  USEL UR22, UR5, URZ, UP0 ;  /* 0x000000ff05167287 */ /* 0x000fc40008000000 */
[----:B------:R-:W-:Y:S02]  /*1ac0*/  UIADD3 UR14, UP0, UPT, UR40, 0x180, URZ ;  /* 0x00000180280e7890 */ /* 0x000fe4000ff1e0ff */
[----:B------:R-:W-:Y:S01]  /*1ad0*/  ULOP3.LUT UR8, UR4, UR29, URZ, 0xfc, !UPT ;  /* 0x0000001d04087292 */ /* 0x000fe2000f8efcff */
[----:B------:R-:W-:Y:S01]  /*1ae0*/  LOP3.LUT R12, R12, UR6, RZ, 0x3c, !PT ;  /* 0x000000060c0c7c12 */ /* 0x000fe2000f8e3cff */
[----:B------:R-:W-:Y:S02]  /*1af0*/  UIADD3 UR21, UPT, UPT, UR21, 0x1, URZ ;  /* 0x0000000115157890 */ /* 0x000fe4000fffe0ff */
[----:B------:R-:W-:Y:S01]  /*1b00*/  UIADD3 UR6, UP1, UPT, UR40, 0x80, URZ ;  /* 0x0000008028067890 */ /* 0x000fe2000ff3e0ff */
[----:B--2---:R-:W-:Y:S01]  /*1b10*/  SHF.L.U32 R0, R12, 0x1f, RZ ;  /* 0x0000001f0c007819 */ /* 0x004fe200000006ff */
[----:B------:R-:W-:Y:S02]  /*1b20*/  UIADD3 UR24, UPT, UPT, UR13, UR4, URZ ;  /* 0x000000040d187290 */ /* 0x000fe4000fffe0ff */
[----:B------:R-:W-:-:S02]  /*1b30*/  UIADD3.X UR15, UPT, UPT, URZ, UR41, URZ, UP0, !UPT ;  /* 0x00000029ff0f7290 */ /* 0x000fc400087fe4ff */
[----:B------:R-:W-:Y:S02]  /*1b40*/  ULEA UR8, UR8, UR13, 0x2 ;  /* 0x0000000d08087291 */ /* 0x000fe4000f8e10ff */
[----:B------:R-:W-:Y:S02]  /*1b50*/  ULEA UR5, UR22, UR13, 0x3 ;  /* 0x0000000d16057291 */ /* 0x000fe4000f8e18ff */
[----:B------:R-:W-:Y:S02]  /*1b60*/  UISETP.NE.AND UP0, UPT, UR21, UR23, UPT ;  /* 0x000000171500728c */ /* 0x000fe4000bf05270 */
[----:B------:R-:W-:Y:S02]  /*1b70*/  UIADD3.X UR7, UPT, UPT, URZ, UR41, URZ, UP1, !UPT ;  /* 0x00000029ff077290 */ /* 0x000fe40008ffe4ff */
[----:B------:R-:W-:Y:S02]  /*1b80*/  UIADD3 UR32, UPT, UPT, UR24, 0x8800, URZ ;  /* 0x0000880018207890 */ /* 0x000fe4000fffe0ff */
[----:B------:R-:W-:Y:S01]  /*1b90*/  UIADD3 UR26, UPT, UPT, UR34, 0x20, URZ ;  /* 0x00000020221a7890 */ /* 0x000fe2000fffe0ff */
[----:B------:R4:W1:Y:S01]  /*1ba0*/  SYNCS.PHASECHK.TRANS64.TRYWAIT P0, [UR5+0x10], R0 ;  /* 0x00001000ff0075a7 */ /* 0x0008620008001105 */
[----:B------:R-:W-:-:S02]  /*1bb0*/  UIADD3 UR24, UPT, UPT, UR24, 0xa800, URZ ;  /* 0x0000a80018187890 */ /* 0x000fc4000fffe0ff */
[----:B------:R-:W-:Y:S02]  /*1bc0*/  UIADD3 UR16, UPT, UPT, UR8, 0x10800, URZ ;  /* 0x0001080008107890 */ /* 0x000fe4000fffe0ff */
[----:B------:R-:W-:Y:S01]  /*1bd0*/  UIADD3 UR8, UPT, UPT, UR8, 0x18800, URZ ;  /* 0x0001880008087890 */ /* 0x000fe2000fffe0ff */
[----:B------:R-:W-:Y:S01]  /*1be0*/  UMOV UR38, 0x0 ;  /* 0x0000000000267882 */ /* 0x000fe20000000000 */
[----:B------:R-:W-:Y:S01]  /*1bf0*/  UMOV UR39, 0x10000000 ;  /* 0x1000000000277882 */ /* 0x000fe20000000000 */
[----:B------:R-:W-:Y:S01]  /*1c00*/  UMOV UR25, UR33 ;  /* 0x0000002100197c82 */ /* 0x000fe20008000000 */
[----:B------:R-:W-:Y:S01]  /*1c10*/  UMOV UR27, UR35 ;  /* 0x00000023001b7c82 */ /* 0x000fe20008000000 */
[----:B------:R-:W-:Y:S01]  /*1c20*/  UMOV UR28, UR36 ;  /* 0x00000024001c7c82 */ /* 0x000fe20008000000 */
[----:B------:R-:W-:Y:S01]  /*1c30*/  UMOV UR5, 0x30000 ;  /* 0x0003000000057882 */ /* 0x000fe20000000000 */
[----:B------:R-:W-:Y:S01]  /*1c40*/  UMOV UR17, UR33 ;  /* 0x0000002100117c82 */ /* 0x000fe20008000000 */
[----:B------:R-:W-:Y:S01]  /*1c50*/  UMOV UR20, UR36 ;  /* 0x0000002400147c82 */ /* 0x000fe20008000000 */
[----:B------:R-:W-:Y:S01]  /*1c60*/  UMOV UR18, UR34 ;  /* 0x0000002200127c82 */ /* 0x000fe20008000000 */
[----:B------:R-:W-:Y:S01]  /*1c70*/  UTMALDG.3D [UR32], [UR6], desc[UR38] ;  /* 0x00002620060075b4 */ /* 0x000fe20008011000 */
[----:B------:R-:W-:Y:S01]  /*1c80*/  UMOV UR11, UR19 ;  /* 0x00000013000b7c82 */ /* 0x000fe20008000000 */
[----:B------:R-:W-:Y:S01]  /*1c90*/  UMOV UR12, UR36 ;  /* 0x00000024000c7c82 */ /* 0x000fe20008000000 */
[----:B------:R-:W-:Y:S01]  /*1ca0*/  UMOV UR9, UR33 ;  /* 0x0000002100097c82 */ /* 0x000fe20008000000 */
[----:B------:R-:W-:Y:S01]  /*1cb0*/  UMOV UR10, UR26 ;  /* 0x0000001a000a7c82 */ /* 0x000fe20008000000 */
[----:B------:R-:W-:Y:S01]  /*1cc0*/  UMOV UR4, UR22 ;  /* 0x0000001600047c82 */ /* 0x000fe20008000000 */
[----:B------:R-:W-:Y:S01]  /*1cd0*/  UTMALDG.3D [UR24], [UR6], desc[UR38] ;  /* 0x00002618060075b4 */ /* 0x000fe20008011000 */
[----:B------:R-:W-:Y:S01]  /*1ce0*/  UTMALDG.3D.MULTICAST [UR16], [UR14], UR5, desc[UR38] ;  /* 0x000026100e0073b4 */ /* 0x000fe20008011805 */
[----:B------:R2:W-:Y:S02]  /*1cf0*/  UTMALDG.3D.MULTICAST [UR8], [UR14], UR5, desc[UR38] ;  /* 0x000026080e0073b4 */ /* 0x0005e40008011805 */
[----:B--2---:R-:W-:Y:S01]  /*1d00*/  UMOV UR14, UR23 ;  /* 0x00000017000e7c82 */ /* 0x004fe20008000000 */
[----:B----4-:R-:W-:Y:S05]  /*1d10*/  BRA.U UP0, `(.L_x_31) ;  /* 0xfffffffd00147547 */ /* 0x010fea000b83ffff */
.L_x_25:
[----:B------:R-:W-:Y:S01]  /*1d20*/  ULEA UR4, UR22, UR13, 0x3 ;  /* 0x0000000d16047291 */ /* 0x000fe2000f8e18ff */
[----:B--2---:R-:W-:Y:S01]  /*1d30*/  SHF.L.U32 R0, R12, 0x1f, RZ ;  /* 0x0000001f0c007819 */ /* 0x004fe200000006ff */
[----:B------:R-:W-:Y:S01]  /*1d40*/  @!P1 SYNCS.ARRIVE.TRANS64.A1T0 RZ, [UR13+0x68], RZ ;  /* 0x000068ffffff99a7 */ /* 0x000fe2000810000d */
[----:B------:R-:W-:-:S06]  /*1d50*/  UISETP.GT.AND UP0, UPT, UR46, UR44, UPT ;  /* 0x0000002c2e00728c */ /* 0x000fcc000bf04270 */
[----:B-1-3--:R1:W2:Y:S03]  /*1d60*/  SYNCS.PHASECHK.TRANS64.TRYWAIT P0, [UR4+0x10], R0 ;  /* 0x00001000ff0075a7 */ /* 0x00a2a60008001104 */
[----:B------:R-:W-:Y:S05]  /*1d70*/  BRA.U !UP0, `(.L_x_32) ;  /* 0x0000000108f07547 */ /* 0x000fea000b800000 */
[----:B------:R-:W-:Y:S01]  /*1d80*/  UIADD3 UR15, UPT, UPT, UR47, UR14, URZ ;  /* 0x0000000e2f0f7290 */ /* 0x000fe2000fffe0ff */
[----:B------:R-:W-:-:S11]  /*1d90*/  UMOV UR4, UR22 ;  /* 0x0000001600047c82 */ /* 0x000fd60008000000 */
.L_x_38:
[----:B------:R-:W-:Y:S01]  /*1da0*/  ULEA UR33, UR4, UR13, 0x3 ;  /* 0x0000000d04217291 */ /* 0x000fe2000f8e18ff */
[----:B--2---:R-:W-:Y:S01]  /*1db0*/  @!P3 MOV R2, 0x14000 ;  /* 0x000140000002b802 */ /* 0x004fe20000000f00 */
[----:B--2-4-:R-:W-:Y:S10]  /*1dc0*/  @P0 BRA `(.L_x_33) ;  /* 0x00000000000c0947 */ /* 0x014ff40003800000 */
[----:B------:R-:W-:-:S04]  /*1dd0*/  SHF.L.U32 R3, R12, 0x1f, RZ ;  /* 0x0000001f0c037819 */ /* 0x000fc800000006ff */
[----:B------:R-:W2:Y:S02]  /*1de0*/  SYNCS.PHASECHK.TRANS64.TRYWAIT P0, [UR33+0x10], R3 ;  /* 0x00001003ff0075a7 */ /* 0x000ea40008001121 */
[----:B--2---:R-:W-:Y:S05]  /*1df0*/  @!P0 BRA `(.L_x_34) ;  /* 0x0000008c00088947 */ /* 0x004fea0003800000 */
.L_x_33:
[----:B------:R2:W-:Y:S01]  /*1e00*/  @!P3 SYNCS.ARRIVE.TRANS64 RZ, [UR33], R2 ;  /* 0x00000002ffffb9a7 */ /* 0x0005e20008000021 */
[----:B------:R-:W-:-:S04]  /*1e10*/  ULOP3.LUT UR5, UR30, 0x2, URZ, 0xfc, !UPT ;  /* 0x000000021e057892 */ /* 0x000fc8000f8efcff */
[----:B------:R-:W-:-:S09]  /*1e20*/  UISETP.NE.AND UP0, UPT, UR5, 0x2, UPT ;  /* 0x000000020500788c */ /* 0x000fd2000bf05270 */
[----:B------:R-:W-:Y:S05]  /*1e30*/  BRA.U UP0, `(.L_x_35) ;  /* 0x0000000100047547 */ /* 0x000fea000b800000 */
[----:B------:R-:W-:Y:S05]  /*1e40*/  BPT.TRAP 0x1 ;  /* 0x000000040000795c */ /* 0x000fea0000300000 */
.L_x_35:
[----:B------:R-:W-:Y:S04]  /*1e50*/  BSSY.RECONVERGENT B0, `(.L_x_36) ;  /* 0x0000003000007945 */ /* 0x000fe80003800200 */
[----:B------:R-:W-:Y:S05]  /*1e60*/  @P2 BRA `(.L_x_37) ;  /* 0x0000000000042947 */ /* 0x000fea0003800000 */
[----:B------:R-:W-:Y:S05]  /*1e70*/  BPT.TRAP 0x1 ;  /* 0x000000040000795c */ /* 0x000fea0000300000 */
.L_x_37:
[----:B------:R-:W-:Y:S05]  /*1e80*/  BSYNC.RECONVERGENT B0 ;  /* 0x0000000000007941 */ /* 0x000fea0003800200 */
.L_x_36:
[----:B------:R-:W-:Y:S02]  /*1e90*/  UIADD3 UR5, UPT, UPT, UR4, 0x1, URZ ;  /* 0x0000000104057890 */ /* 0x000fe4000fffe0ff */
[----:B------:R-:W-:Y:S02]  /*1ea0*/  USHF.L.U32 UR7, UR4, 0xe, URZ ;  /* 0x0000000e04077899 */ /* 0x000fe400080006ff */
[----:B------:R-:W-:Y:S02]  /*1eb0*/  UISETP.NE.AND UP0, UPT, UR5, 0x2, UPT ;  /* 0x000000020500788c */ /* 0x000fe4000bf05270 */
[----:B------:R-:W-:Y:S02]  /*1ec0*/  ULOP3.LUT UR8, UR7, UR29, URZ, 0xfc, !UPT ;  /* 0x0000001d07087292 */ /* 0x000fe4000f8efcff */
[----:B------:R-:W-:Y:S02]  /*1ed0*/  USEL UR6, URZ, 0x1, UP0 ;  /* 0x00000001ff067887 */ /* 0x000fe40008000000 */
[----:B------:R-:W-:-:S02]  /*1ee0*/  USEL UR22, UR5, URZ, UP0 ;  /* 0x000000ff05167287 */ /* 0x000fc40008000000 */
[----:B------:R-:W-:Y:S02]  /*1ef0*/  UIADD3 UR4, UP1, UPT, UR40, 0x80, URZ ;  /* 0x0000008028047890 */ /* 0x000fe4000ff3e0ff */
[----:B------:R-:W-:Y:S01]  /*1f00*/  ULEA UR5, UR22, UR13, 0x3 ;  /* 0x0000000d16057291 */ /* 0x000fe2000f8e18ff */
[----:B------:R-:W-:Y:S01]  /*1f10*/  LOP3.LUT R12, R12, UR6, RZ, 0x3c, !PT ;  /* 0x000000060c0c7c12 */ /* 0x000fe2000f8e3cff */
[----:B------:R-:W-:Y:S02]  /*1f20*/  UIADD3 UR24, UPT, UPT, UR13, UR7, URZ ;  /* 0x000000070d187290 */ /* 0x000fe4000fffe0ff */
[----:B------:R-:W-:Y:S01]  /*1f30*/  USHF.L.U32 UR34, UR14, 0x6, URZ ;  /* 0x000000060e227899 */ /* 0x000fe200080006ff */
[----:B-1----:R-:W-:Y:S01]  /*1f40*/  SHF.L.U32 R0, R12, 0x1f, RZ ;  /* 0x0000001f0c007819 */ /* 0x002fe200000006ff */
[----:B------:R-:W-:Y:S02]  /*1f50*/  UIADD3 UR6, UP0, UPT, UR40, 0x180, URZ ;  /* 0x0000018028067890 */ /* 0x000fe4000ff1e0ff */
[----:B------:R-:W-:Y:S01]  /*1f60*/  ULEA UR8, UR8, UR13, 0x2 ;  /* 0x0000000d08087291 */ /* 0x000fe2000f8e10ff */
[----:B------:R3:W4:Y:S01]  /*1f70*/  SYNCS.PHASECHK.TRANS64.TRYWAIT P0, [UR5+0x10], R0 ;  /* 0x00001000ff0075a7 */ /* 0x0007220008001105 */
[----:B------:R-:W-:-:S02]  /*1f80*/  UIADD3.X UR5, UPT, UPT, URZ, UR41, URZ, UP1, !UPT ;  /* 0x00000029ff057290 */ /* 0x000fc40008ffe4ff */
[----:B------:R-:W-:Y:S02]  /*1f90*/  UIADD3 UR32, UPT, UPT, UR24, 0x8800, URZ ;  /* 0x0000880018207890 */ /* 0x000fe4000fffe0ff */
[----:B------:R-:W-:Y:S02]  /*1fa0*/  UIADD3 UR26, UPT, UPT, UR34, 0x20, URZ ;  /* 0x00000020221a7890 */ /* 0x000fe4000fffe0ff */
[----:B------:R-:W-:Y:S02]  /*1fb0*/  UIADD3 UR24, UPT, UPT, UR24, 0xa800, URZ ;  /* 0x0000a80018187890 */ /* 0x000fe4000fffe0ff */
[----:B------:R-:W-:Y:S02]  /*1fc0*/  UIADD3.X UR7, UPT, UPT, URZ, UR41, URZ, UP0, !UPT ;  /* 0x00000029ff077290 */ /* 0x000fe400087fe4ff */
        /* <DEDUP_REMOVED lines=16> */
[----:B------:R-:W-:Y:S01]  /*20d0*/  UIADD3 UR14, UPT, UPT, UR14, 0x1, URZ ;  /* 0x000000010e0e7890 */ /* 0x000fe2000fffe0ff */
[----:B------:R1:W-:Y:S03]  /*20e0*/  UTMALDG.3D [UR24], [UR4], desc[UR38] ;  /* 0x00002618040075b4 */ /* 0x0003e60008011000 */
[----:B------:R-:W-:Y:S01]  /*20f0*/  UISETP.NE.AND UP0, UPT, UR14, UR15, UPT ;  /* 0x0000000f0e00728c */ /* 0x000fe2000bf05270 */
[----:B------:R3:W-:Y:S01]  /*2100*/  UTMALDG.3D.MULTICAST [UR16], [UR6], UR21, desc[UR38] ;  /* 0x00002610060073b4 */ /* 0x0007e20008011815 */
[----:B------:R3:W-:Y:S01]  /*2110*/  UTMALDG.3D.MULTICAST [UR8], [UR6], UR21, desc[UR38] ;  /* 0x00002608060073b4 */ /* 0x0007e20008011815 */
[----:B-1----:R-:W-:-:S06]  /*2120*/  UMOV UR4, UR22 ;  /* 0x0000001600047c82 */ /* 0x002fcc0008000000 */
[----:B---3--:R-:W-:Y:S05]  /*2130*/  BRA.U UP0, `(.L_x_38) ;  /* 0xfffffffd00187547 */ /* 0x008fea000b83ffff */
.L_x_32:
[C---:B------:R-:W-:Y:S01]  /*2140*/  LEA R3, R11.reuse, UR13, 0x3 ;  /* 0x0000000d0b037c11 */ /* 0x040fe2000f8e18ff */
[----:B------:R-:W-:Y:S01]  /*2150*/  NOP ;  /* 0x0000000000007918 */ /* 0x000fe20000000000 */
[----:B-1----:R-:W-:Y:S02]  /*2160*/  SHF.L.U32 R0, R10, 0x1f, RZ ;  /* 0x0000001f0a007819 */ /* 0x002fe400000006ff */
[----:B------:R-:W-:Y:S02]  /*2170*/  LEA R5, R11, UR13, 0x4 ;  /* 0x0000000d0b057c11 */ /* 0x000fe4000f8e20ff */
[----:B--2-4-:R-:W1:Y:S02]  /*2180*/  SYNCS.PHASECHK.TRANS64.TRYWAIT P0, [R3+URZ+0x70], R0 ;  /* 0x00007000030075a7 */ /* 0x014e6400080011ff */
[----:B-1----:R-:W-:Y:S05]  /*2190*/  @!P0 BRA `(.L_x_39) ;  /* 0x0000008800388947 */ /* 0x002fea0003800000 */
.L_x_175:
[----:B------:R-:W2:Y:S01]  /*21a0*/  LDS.128 R4, [R5+0x100] ;  /* 0x0001000005047984 */ /* 0x000ea20000000c00 */
[----:B------:R-:W-:Y:S01]  /*21b0*/  UISETP.GE.AND UP0, UPT, UR45, 0x1, UPT ;  /* 0x000000012d00788c */ /* 0x000fe2000bf06270 */
[----:B------:R-:W-:Y:S01]  /*21c0*/  @!PT LDS RZ, [RZ] ;  /* 0x00000000fffff984 */ /* 0x000fe20000000800 */
[----:B------:R-:W-:Y:S01]  /*21d0*/  @!PT LDS RZ, [RZ] ;  /* 0x00000000fffff984 */ /* 0x000fe20000000800 */
[----:B------:R-:W-:Y:S01]  /*21e0*/  @!PT LDS RZ, [RZ] ;  /* 0x00000000fffff984 */ /* 0x000fe20000000800 */
[----:B------:R-:W-:Y:S01]  /*21f0*/  @!PT LDS RZ, [RZ] ;  /* 0x00000000fffff984 */ /* 0x000fe20000000800 */
[----:B------:R3:W-:Y:S06]  /*2200*/  MEMBAR.ALL.CTA ;  /* 0x0000000000007992 */ /* 0x0007ec0000008000 */
[----:B---3--:R-:W3:Y:S01]  /*2210*/  FENCE.VIEW.ASYNC.S ;  /* 0x00000000000073c6 */ /* 0x008ee20000000000 */
[----:B--2---:R-:W-:-:S13]  /*2220*/  LOP3.LUT P0, RZ, R6, 0x1, RZ, 0xc0, !PT ;  /* 0x0000000106ff7812 */ /* 0x004fda000780c0ff */
[----:B---3--:R-:W-:Y:S01]  /*2230*/  VOTEU.ANY UP1, P0 ;  /* 0x0000000000ff7886 */ /* 0x008fe20000020100 */
[----:B------:R-:W-:-:S13]  /*2240*/  PLOP3.LUT P0, PT, PT, PT, UP1, 0x80, 0x8 ;  /* 0x000000000008781c */ /* 0x000fda0003f0f018 */
[----:B-1----:R-:W-:Y:S02]  /*2250*/  @P0 LOP3.LUT R0, R5, 0xffff, RZ, 0xc0, !PT ;  /* 0x0000ffff05000812 */ /* 0x002fe400078ec0ff */
[----:B------:R-:W-:Y:S02]  /*2260*/  @P0 MOV R2, R4 ;  /* 0x0000000400020202 */ /* 0x000fe40000000f00 */
[----:B------:R-:W-:Y:S01]  /*2270*/  @P0 R2UR UR5, R0 ;  /* 0x00000000000502ca */ /* 0x000fe200000e0000 */
[----:B------:R-:W-:Y:S01]  /*2280*/  VIADD R0, R3, 0x80 ;  /* 0x0000008003007836 */ /* 0x000fe20000000000 */
[----:B------:R-:W-:Y:S02]  /*2290*/  @P0 SHF.R.U32.HI R4, RZ, 0x10, R5 ;  /* 0x00000010ff040819 */ /* 0x000fe40000011605 */
[----:B------:R-:W-:Y:S02]  /*22a0*/  @P0 R2UR UR6, R2 ;  /* 0x00000000020602ca */ /* 0x000fe400000e0000 */
[----:B------:R-:W-:-:S02]  /*22b0*/  PRMT R0, RZ, 0x654, R0 ;  /* 0x00000654ff007816 */ /* 0x000fc40000000000 */
[----:B------:R-:W-:Y:S02]  /*22c0*/  @P0 R2UR UR4, R4 ;  /* 0x00000000040402ca */ /* 0x000fe400000e0000 */
[----:B------:R1:W-:Y:S03]  /*22d0*/  SYNCS.ARRIVE.TRANS64.RED.A1T0 RZ, [R0+URZ], RZ ;  /* 0x000000ff00ff79a7 */ /* 0x0003e600081004ff */
[----:B------:R-:W-:-:S04]  /*22e0*/  @UP1 UMOV UR31, UR5 ;  /* 0x00000005001f1c82 */ /* 0x000fc80008000000 */
[----:B------:R-:W-:-:S04]  /*22f0*/  @UP1 UMOV UR37, UR6 ;  /* 0x0000000600251c82 */ /* 0x000fc80008000000 */
[----:B------:R-:W-:Y:S01]  /*2300*/  @UP1 UMOV UR36, UR4 ;  /* 0x0000000400241c82 */ /* 0x000fe20008000000 */
[----:B------:R-:W-:Y:S05]  /*2310*/  BRA.U !UP0, `(.L_x_40) ;  /* 0x0000000108d47547 */ /* 0x000fea000b800000 */
[----:B------:R-:W2:Y:S01]  /*2320*/  LDCU.128 UR16, c[0x0][0xb10] ;  /* 0x00016200ff1077ac */ /* 0x000ea20008000c00 */
[----:B------:R-:W3:Y:S01]  /*2330*/  LDCU UR12, c[0x0][0xb20] ;  /* 0x00016400ff0c77ac */ /* 0x000ee20008000800 */
[----:B------:R-:W4:Y:S01]  /*2340*/  LDCU UR24, c[0x0][0xb0c] ;  /* 0x00016180ff1877ac */ /* 0x000f220008000800 */
[----:B------:R-:W1:Y:S01]  /*2350*/  LDCU.64 UR8, c[0x0][0xb28] ;  /* 0x00016500ff0877ac */ /* 0x000e620008000a00 */
[----:B------:R-:W-:Y:S02]  /*2360*/  UISETP.NE.AND UP3, UPT, UR45, 0x1, UPT ;  /* 0x000000012d00788c */ /* 0x000fe4000bf65270 */
[----:B--2---:R-:W-:Y:S02]  /*2370*/  UIMAD.WIDE.U32 UR6, UR42, UR19, URZ ;  /* 0x000000132a0672a5 */ /* 0x004fe4000f8e00ff */
[----:B------:R-:W-:Y:S02]  /*2380*/  UIMAD.WIDE.U32 UR4, UR43, UR16, URZ ;  /* 0x000000102b0472a5 */ /* 0x000fe4000f8e00ff */
[----:B------:R-:W-:-:S02]  /*2390*/  UISETP.NE.AND UP0, UPT, UR18, 0x1, UPT ;  /* 0x000000011200788c */ /* 0x000fc4000bf05270 */
[----:B------:R-:W-:Y:S01]  /*23a0*/  UIMAD.WIDE.U32 UR20, UR31, UR19, URZ ;  /* 0x000000131f1472a5 */ /* 0x000fe2000f8e00ff */
[----:B------:R-:W-:Y:S02]  /*23b0*/  UMOV UR6, UR7 ;  /* 0x0000000700067c82 */ /* 0x000fe40008000000 */
[----:B------:R-:W-:Y:S01]  /*23c0*/  UMOV UR4, UR5 ;  /* 0x0000000500047c82 */ /* 0x000fe20008000000 */
[----:B---3--:R-:W-:Y:S02]  /*23d0*/  USHF.R.U32.HI UR6, URZ, UR12, UR6 ;  /* 0x0000000cff067299 */ /* 0x008fe40008011606 */
[----:B----4-:R-:W-:Y:S02]  /*23e0*/  UISETP.NE.AND UP2, UPT, UR24, 0x1, UPT ;  /* 0x000000011800788c */ /* 0x010fe4000bf45270 */
[----:B------:R-:W-:Y:S02]  /*23f0*/  USHF.R.U32.HI UR4, URZ, UR17, UR4 ;  /* 0x00000011ff047299 */ /* 0x000fe40008011604 */
[----:B------:R-:W-:-:S02]  /*2400*/  USEL UR5, UR42, UR6, !UP0 ;  /* 0x000000062a057287 */ /* 0x000fc4000c000000 */
[----:B------:R-:W-:Y:S02]  /*2410*/  USEL UR6, UR43, UR4, !UP2 ;  /* 0x000000042b067287 */ /* 0x000fe4000d000000 */
[----:B-1----:R-:W-:Y:S01]  /*2420*/  UIMAD.WIDE.U32 UR10, UR5, UR8, URZ ;  /* 0x00000008050a72a5 */ /* 0x002fe2000f8e00ff */
[----:B------:R-:W-:Y:S01]  /*2430*/  UMOV UR4, UR21 ;  /* 0x0000001500047c82 */ /* 0x000fe20008000000 */
[----:B------:R-:W-:Y:S02]  /*2440*/  UIMAD.WIDE.U32 UR14, UR37, UR16, URZ ;  /* 0x00000010250e72a5 */ /* 0x000fe4000f8e00ff */
[----:B------:R-:W-:-:S03]  /*2450*/  UIMAD.WIDE.U32 UR20, UR6, UR8, URZ ;  /* 0x00000008061472a5 */ /* 0x000fc6000f8e00ff */
[----:B------:R-:W-:Y:S01]  /*2460*/  UMOV UR10, UR11 ;  /* 0x0000000b000a7c82 */ /* 0x000fe20008000000 */
[----:B------:R-:W-:Y:S02]  /*2470*/  USHF.R.U32.HI UR4, URZ, UR12, UR4 ;  /* 0x0000000cff047299 */ /* 0x000fe40008011604 */
[----:B------:R-:W-:Y:S01]  /*2480*/  @UP3 USHF.R.U32.HI UR5, URZ, UR9, UR10 ;  /* 0x00000009ff053299 */ /* 0x000fe2000801160a */
[----:B------:R-:W-:Y:S01]  /*2490*/  UMOV UR14, UR15 ;  /* 0x0000000f000e7c82 */ /* 0x000fe20008000000 */
[----:B------:R-:W-:Y:S01]  /*24a0*/  UMOV UR20, UR21 ;  /* 0x0000001500147c82 */ /* 0x000fe20008000000 */
[----:B------:R-:W-:Y:S02]  /*24b0*/  USHF.R.U32.HI UR17, URZ, UR17, UR14 ;  /* 0x00000011ff117299 */ /* 0x000fe4000801160e */
[----:B------:R-:W-:Y:S02]  /*24c0*/  USEL UR4, UR31, UR4, !UP0 ;  /* 0x000000041f047287 */ /* 0x000fe4000c000000 */
[----:B------:R-:W-:-:S02]  /*24d0*/  @UP3 USHF.R.U32.HI UR6, URZ, UR9, UR20 ;  /* 0x00000009ff063299 */ /* 0x000fc40008011614 */
[----:B------:R-:W-:Y:S02]  /*24e0*/  UIMAD UR7, UR45, UR5, URZ ;  /* 0x000000052d0772a4 */ /* 0x000fe4000f8e02ff */
[----:B------:R-:W-:Y:S02]  /*24f0*/  USEL UR5, UR37, UR17, !UP2 ;  /* 0x0000001125057287 */ /* 0x000fe4000d000000 */
[----:B------:R-:W-:Y:S02]  /*2500*/  UIMAD UR10, UR45, UR6, URZ ;  /* 0x000000062d0a72a4 */ /* 0x000fe4000f8e02ff */
[----:B------:R-:W-:Y:S02]  /*2510*/  UISETP.GE.AND UP0, UPT, UR4, UR7, UPT ;  /* 0x000000070400728c */ /* 0x000fe4000bf06270 */
[----:B------:R-:W-:Y:S02]  /*2520*/  UIMAD.WIDE.U32 UR14, UR4, UR8, URZ ;  /* 0x00000008040e72a5 */ /* 0x000fe4000f8e00ff */
[----:B------:R-:W-:-:S02]  /*2530*/  UISETP.GE.OR UP0, UPT, UR5, UR10, UP0 ;  /* 0x0000000a0500728c */ /* 0x000fc40008706670 */
[----:B------:R-:W-:Y:S02]  /*2540*/  UIMAD.WIDE.U32 UR10, UR5, UR8, URZ ;  /* 0x00000008050a72a5 */ /* 0x000fe4000f8e00ff */
[----:B------:R-:W-:Y:S01]  /*2550*/  UIADD3 UR12, UPT, UPT, -UR4, URZ, URZ ;  /* 0x000000ff040c7290 */ /* 0x000fe2000fffe1ff */
[----:B------:R-:W-:Y:S01]  /*2560*/  UMOV UR8, UR15 ;  /* 0x0000000f00087c82 */ /* 0x000fe20008000000 */
[----:B------:R-:W-:Y:S02]  /*2570*/  UIADD3 UR10, UPT, UPT, -UR5, URZ, URZ ;  /* 0x000000ff050a7290 */ /* 0x000fe4000fffe1ff */
[----:B------:R-:W-:-:S03]  /*2580*/  USHF.R.U32.HI UR8, URZ, UR9, UR8 ;  /* 0x00000009ff087299 */ /* 0x000fc60008011608 */
[----:B------:R-:W-:Y:S01]  /*2590*/  @!UP0 UMOV UR7, UR11 ;  /* 0x0000000b00078c82 */ /* 0x000fe20008000000 */
[----:B------:R-:W-:Y:S02]  /*25a0*/  UIMAD UR12, UR18, UR12, UR31 ;  /* 0x0000000c120c72a4 */ /* 0x000fe4000f8e021f */
[----:B------:R-:W-:Y:S02]  /*25b0*/  USEL UR8, UR4, UR8, !UP3 ;  /* 0x0000000804087287 */ /* 0x000fe4000d800000 */
[----:B------:R-:W-:Y:S02]  /*25c0*/  @!UP0 USHF.R.U32.HI UR7, URZ, UR9, UR7 ;  /* 0x00000009ff078299 */ /* 0x000fe40008011607 */
[----:B------:R-:W-:Y:S02]  /*25d0*/  UIADD3 UR9, UPT, UPT, -UR8, URZ, URZ ;  /* 0x000000ff08097290 */ /* 0x000fe4000fffe1ff */
[----:B------:R-:W-:Y:S02]  /*25e0*/  @!UP0 USEL UR7, UR5, UR7, !UP3 ;  /* 0x0000000705078287 */ /* 0x000fe4000d800000 */
[----:B------:R-:W-:-:S02]  /*25f0*/  UIMAD UR9, UR45, UR9, UR4 ;  /* 0x000000092d0972a4 */ /* 0x000fc4000f8e0204 */
[----:B------:R-:W-:Y:S02]  /*2600*/  @!UP0 UIADD3 UR8, UPT, UPT, UR8, -UR7, URZ ;  /* 0x8000000708088290 */ /* 0x000fe4000fffe0ff */
[----:B------:R-:W-:Y:S02]  /*2610*/  @!UP0 UIMAD UR7, UR9, UR6, UR7 ;  /* 0x00000006090782a4 */ /* 0x000fe4000f8e0207 */
[----:B------:R-:W-:Y:S02]  /*2620*/  @!UP0 UIMAD UR4, UR45, UR8, UR5 ;  /* 0x000000082d0482a4 */ /* 0x000fe4000f8e0205 */
[----:B------:R-:W-:Y:S02]  /*2630*/  UIMAD UR6, UR24, UR10, UR37 ;  /* 0x0000000a180672a4 */ /* 0x000fe4000f8e0225 */
[----:B------:R-:W-:Y:S01]  /*2640*/  UIMAD UR31, UR4, UR18, UR12 ;  /* 0x00000012041f72a4 */ /* 0x000fe2000f8e020c */
[----:B------:R-:W-:Y:S02]  /*2650*/  @!UP0 UMOV UR5, UR7 ;  /* 0x0000000700058c82 */ /* 0x000fe40008000000 */
[----:B------:R-:W-:-:S12]  /*2660*/  UIMAD UR37, UR5, UR24, UR6 ;  /* 0x00000018052572a4 */ /* 0x000fd8000f8e0206 */
.L_x_40:
[----:B------:R-:W2:Y:S02]  /*2670*/  LDCU UR4, c[0x0][0xb30] ;  /* 0x00016600ff0477ac */ /* 0x000ea40008000800 */
[----:B--2---:R-:W-:-:S09]  /*2680*/  UISETP.NE.AND UP0, UPT, UR4, 0x1, UPT ;  /* 0x000000010400788c */ /* 0x004fd2000bf05270 */
[----:B------:R-:W-:Y:S05]  /*2690*/  BRA.U UP0, `(.L_x_41) ;  /* 0x0000000100447547 */ /* 0x000fea000b800000 */
[----:B------:R-:W2:Y:S01]  /*26a0*/  LDCU.128 UR8, c[0x0][0xb10] ;  /* 0x00016200ff0877ac */ /* 0x000ea20008000c00 */
[----:B------:R-:W3:Y:S01]  /*26b0*/  LDCU UR12, c[0x0][0xb0c] ;  /* 0x00016180ff0c77ac */ /* 0x000ee20008000800 */
[----:B------:R-:W4:Y:S01]  /*26c0*/  LDCU UR14, c[0x0][0xb20] ;  /* 0x00016400ff0e77ac */ /* 0x000f220008000800 */
[----:B--2---:R-:W-:Y:S02]  /*26d0*/  UIMAD.WIDE.U32 UR6, UR37, UR8, URZ ;  /* 0x00000008250672a5 */ /* 0x004fe4000f8e00ff */
[----:B------:R-:W-:Y:S02]  /*26e0*/  UIMAD.WIDE.U32 UR4, UR31, UR11, URZ ;  /* 0x0000000b1f0472a5 */ /* 0x000fe4000f8e00ff */
[----:B---3--:R-:W-:Y:S02]  /*26f0*/  UISETP.NE.AND UP2, UPT, UR12, 0x1, UPT ;  /* 0x000000010c00788c */ /* 0x008fe4000bf45270 */
[----:B------:R-:W-:Y:S01]  /*2700*/  UISETP.NE.AND UP0, UPT, UR10, 0x1, UPT ;  /* 0x000000010a00788c */ /* 0x000fe2000bf05270 */
[----:B------:R-:W-:-:S02]  /*2710*/  UMOV UR6, UR7 ;  /* 0x0000000700067c82 */ /* 0x000fc40008000000 */
[----:B------:R-:W-:Y:S01]  /*2720*/  UMOV UR4, UR5 ;  /* 0x0000000500047c82 */ /* 0x000fe20008000000 */
[----:B------:R-:W-:Y:S02]  /*2730*/  USHF.R.U32.HI UR9, URZ, UR9, UR6 ;  /* 0x00000009ff097299 */ /* 0x000fe40008011606 */
[----:B----4-:R-:W-:Y:S02]  /*2740*/  USHF.R.U32.HI UR4, URZ, UR14, UR4 ;  /* 0x0000000eff047299 */ /* 0x010fe40008011604 */
[----:B------:R-:W-:Y:S02]  /*2750*/  USEL UR5, UR37, UR9, !UP2 ;  /* 0x0000000925057287 */ /* 0x000fe4000d000000 */
[----:B------:R-:W-:-:S04]  /*2760*/  USEL UR4, UR31, UR4, !UP0 ;  /* 0x000000041f047287 */ /* 0x000fc8000c000000 */
[----:B------:R-:W-:Y:S02]  /*2770*/  UIADD3 UR6, UPT, UPT, UR5, -UR4, URZ ;  /* 0x8000000405067290 */ /* 0x000fe4000fffe0ff */
[----:B------:R-:W-:Y:S02]  /*2780*/  UIADD3 UR4, UPT, UPT, -UR5, UR4, URZ ;  /* 0x0000000405047290 */ /* 0x000fe4000fffe1ff */
[----:B------:R-:W-:Y:S02]  /*2790*/  UIMAD UR31, UR6, UR10, UR31 ;  /* 0x0000000a061f72a4 */ /* 0x000fe4000f8e021f */
[----:B------:R-:W-:-:S12]  /*27a0*/  UIMAD UR37, UR4, UR12, UR37 ;  /* 0x0000000c042572a4 */ /* 0x000fd8000f8e0225 */
.L_x_41:
[----:B------:R-:W-:Y:S01]  /*27b0*/  VIADD R11, R11, 0x1 ;  /* 0x000000010b0b7836 */ /* 0x000fe20000000000 */
[----:B------:R-:W-:Y:S02]  /*27c0*/  R2UR UR5, R67 ;  /* 0x00000000430572ca */ /* 0x000fe400000e0000 */
[----:B------:R-:W-:Y:S02]  /*27d0*/  R2UR UR4, R66 ;  /* 0x00000000420472ca */ /* 0x000fe400000e0000 */
[C---:B------:R-:W-:Y:S02]  /*27e0*/  ISETP.NE.AND P0, PT, R11.reuse, 0x2, PT ;  /* 0x000000020b00780c */ /* 0x040fe40003f05270 */
[----:B------:R-:W-:Y:S02]  /*27f0*/  PLOP3.LUT P1, PT, PT, PT, PT, 0x80, 0x8 ;  /* 0x000000000008781c */ /* 0x000fe40003f2f070 */
[----:B------:R-:W-:Y:S02]  /*2800*/  SEL R3, RZ, 0x1, P0 ;  /* 0x00000001ff037807 */ /* 0x000fe40000000000 */
[----:B------:R-:W-:-:S02]  /*2810*/  SEL R11, R11, RZ, P0 ;  /* 0x000000ff0b0b7207 */ /* 0x000fc40000000000 */
[----:B------:R-:W-:Y:S01]  /*2820*/  LOP3.LUT R10, R10, R3, RZ, 0x3c, !PT ;  /* 0x000000030a0a7212 */ /* 0x000fe200078e3cff */
[----:B------:R-:W-:Y:S02]  /*2830*/  UIADD3 UR24, UPT, UPT, UR37, UR5, URZ ;  /* 0x0000000525187290 */ /* 0x000fe4000fffe0ff */
[----:B------:R-:W-:Y:S01]  /*2840*/  UIADD3 UR28, UPT, UPT, UR31, UR4, URZ ;  /* 0x000000041f1c7290 */ /* 0x000fe2000fffe0ff */
[----:B------:R-:W-:Y:S11]  /*2850*/  BRA.U UP1, `(.L_x_42) ;  /* 0xffffffed01d47547 */ /* 0x000ff6000b83ffff */
[----:B------:R-:W-:Y:S01]  /*2860*/  UIADD3 UR13, UPT, UPT, UR13, 0x10, URZ ;  /* 0x000000100d0d7890 */ /* 0x000fe2000fffe0ff */
[----:B------:R-:W-:-:S03]  /*2870*/  SHF.L.U32 R3, R12, 0x1f, RZ ;  /* 0x0000001f0c037819 */ /* 0x000fc600000006ff */
[----:B------:R-:W-:-:S09]  /*2880*/  ULEA UR4, UR22, UR13, 0x3 ;  /* 0x0000000d16047291 */ /* 0x000fd2000f8e18ff */
[----:B------:R-:W2:Y:S02]  /*2890*/  SYNCS.PHASECHK.TRANS64.TRYWAIT P0, [UR4], R3 ;  /* 0x00000003ff0075a7 */ /* 0x000ea40008001104 */
[----:B--2---:R-:W-:Y:S05]  /*28a0*/  @!P0 BRA `(.L_x_43) ;  /* 0x0000008000888947 */ /* 0x004fea0003800000 */
.L_x_177:
[----:B------:R-:W-:-:S04]  /*28b0*/  UIADD3 UR4, UPT, UPT, UR22, 0x1, URZ ;  /* 0x0000000116047890 */ /* 0x000fc8000fffe0ff */
[----:B------:R-:W-:-:S04]  /*28c0*/  UISETP.NE.AND UP0, UPT, UR4, 0x2, UPT ;  /* 0x000000020400788c */ /* 0x000fc8000bf05270 */
[----:B------:R-:W-:Y:S02]  /*28d0*/  USEL UR5, URZ, 0x1, UP0 ;  /* 0x00000001ff057887 */ /* 0x000fe40008000000 */
[----:B------:R-:W-:-:S04]  /*28e0*/  USEL UR4, UR4, URZ, UP0 ;  /* 0x000000ff04047287 */ /* 0x000fc80008000000 */
[----:B------:R-:W-:Y:S01]  /*28f0*/  ULEA UR4, UR4, UR13, 0x3 ;  /* 0x0000000d04047291 */ /* 0x000fe2000f8e18ff */
[----:B-1----:R-:W-:-:S04]  /*2900*/  LOP3.LUT R3, R12, UR5, RZ, 0x3c, !PT ;  /* 0x000000050c037c12 */ /* 0x002fc8000f8e3cff */
[----:B------:R-:W-:Y:S01]  /*2910*/  SHF.L.U32 R3, R3, 0x1f, RZ ;  /* 0x0000001f03037819 */ /* 0x000fe200000006ff */
[----:B------:R-:W-:-:S07]  /*2920*/  IMAD.U32 R0, RZ, RZ, UR4 ;  /* 0x00000004ff007e24 */ /* 0x000fce000f8e00ff */
.L_x_44:
[----:B-1----:R1:W2:Y:S02]  /*2930*/  SYNCS.PHASECHK.TRANS64.TRYWAIT P0, [R0+URZ], R3 ;  /* 0x00000003000075a7 */ /* 0x0022a400080011ff */
[----:B--2---:R-:W-:Y:S05]  /*2940*/  @!P0 NANOSLEEP.SYNCS 0x989680 ;  /* 0x009896800000895d */ /* 0x004fea0003900000 */
[----:B------:R-:W2:Y:S02]  /*2950*/  @!P0 SYNCS.PHASECHK.TRANS64 P0, [R0+URZ], R3 ;  /* 0x00000003000085a7 */ /* 0x000ea400080010ff */
[----:B--2---:R-:W-:Y:S05]  /*2960*/  @P0 EXIT ;  /* 0x000000000000094d */ /* 0x004fea0003800000 */
[----:B------:R-:W-:Y:S05]  /*2970*/  BRA `(.L_x_44) ;  /* 0xfffffffc00ec7947 */ /* 0x000fea000383ffff */
.L_x_22:
[----:B------:R-:W-:-:S04]  /*2980*/  UISETP.NE.AND UP0, UPT, UR52, URZ, UPT ;  /* 0x000000ff3400728c */ /* 0x000fc8000bf05270 */
[----:B------:R-:W-:-:S09]  /*2990*/  UISETP.NE.OR UP0, UPT, UR18, 0x1, UP0 ;  /* 0x000000011200788c */ /* 0x000fd20008705670 */
[----:B------:R-:W-:Y:S05]  /*29a0*/  BRA.U UP0, `(.L_x_45) ;  /* 0x0000000500487547 */ /* 0x000fea000b800000 */
[----:B------:R-:W-:Y:S01]  /*29b0*/  ISETP.GE.U32.AND P2, PT, R0, 0x2, PT ;  /* 0x000000020000780c */ /* 0x000fe20003f46070 */
[----:B------:R-:W-:Y:S01]  /*29c0*/  IMAD.MOV.U32 R12, RZ, RZ, 0x1 ;  /* 0x00000001ff0c7424 */ /* 0x000fe200078e00ff */
[----:B------:R-:W-:Y:S02]  /*29d0*/  CS2R R10, SRZ ;  /* 0x00000000000a7805 */ /* 0x000fe4000001ff00 */
[----:B------:R-:W-:Y:S01]  /*29e0*/  CS2R R8, SRZ ;  /* 0x0000000000087805 */ /* 0x000fe2000001ff00 */
[----:B------:R-:W-:Y:S01]  /*29f0*/  UMOV UR6, 0x400 ;  /* 0x0000040000067882 */ /* 0x000fe20000000000 */
[----:B------:R-:W-:Y:S01]  /*2a00*/  UMOV UR5, URZ ;  /* 0x000000ff00057c82 */ /* 0x000fe20008000000 */
[----:B------:R-:W-:-:S12]  /*2a10*/  ULEA UR6, UR52, UR6, 0x18 ;  /* 0x0000000634067291 */ /* 0x000fd8000f8ec0ff */
.L_x_49:
[----:B------:R-:W-:Y:S02]  /*2a20*/  LEA R2, R8, UR6, 0x3 ;  /* 0x0000000608027c11 */ /* 0x000fe4000f8e18ff */
[----:B------:R-:W-:-:S03]  /*2a30*/  SHF.L.U32 R5, R9, 0x1f, RZ ;  /* 0x0000001f09057819 */ /* 0x000fc600000006ff */
[----:B------:R-:W-:Y:S01]  /*2a40*/  VIADD R4, R2, 0xe0 ;  /* 0x000000e002047836 */ /* 0x000fe20000000000 */
[----:B------:R-:W2:Y:S02]  /*2a50*/  SYNCS.PHASECHK.TRANS64.TRYWAIT P0, [R2+URZ+0xd0], R5 ;  /* 0x0000d005020075a7 */ /* 0x000ea400080011ff */
[----:B--2---:R-:W-:Y:S05]  /*2a60*/  @!P0 BRA `(.L_x_46) ;  /* 0x0000008000308947 */ /* 0x004fea0003800000 */
.L_x_178:
[----:B------:R-:W-:Y:S01]  /*2a70*/  ULEA UR4, UR5, UR6, 0x3 ;  /* 0x0000000605047291 */ /* 0x000fe2000f8e18ff */
[----:B------:R-:W-:Y:S02]  /*2a80*/  PRMT R4, RZ, 0x654, R4 ;  /* 0x00000654ff047816 */ /* 0x000fe40000000004 */
[----:B--2---:R-:W-:Y:S01]  /*2a90*/  SHF.L.U32 R5, R12, 0x1f, RZ ;  /* 0x0000001f0c057819 */ /* 0x004fe200000006ff */
[----:B------:R-:W-:Y:S01]  /*2aa0*/  UIADD3 UR7, UPT, UPT, UR4, 0x70, URZ ;  /* 0x0000007004077890 */ /* 0x000fe2000fffe0ff */
[----:B------:R2:W-:Y:S05]  /*2ab0*/  SYNCS.ARRIVE.TRANS64.RED.A1T0 RZ, [R4+URZ], RZ ;  /* 0x000000ff04ff79a7 */ /* 0x0005ea00081004ff */
[----:B------:R-:W-:Y:S01]  /*2ac0*/  IMAD.U32 R7, RZ, RZ, UR7 ;  /* 0x00000007ff077e24 */ /* 0x000fe2000f8e00ff */
[----:B------:R-:W3:Y:S04]  /*2ad0*/  SYNCS.PHASECHK.TRANS64.TRYWAIT P0, [UR4+0x80], R5 ;  /* 0x00008005ff0075a7 */ /* 0x000ee80008001104 */
[----:B------:R-:W-:Y:S01]  /*2ae0*/  PRMT R6, R0, 0x654, R7 ;  /* 0x0000065400067816 */ /* 0x000fe20000000007 */
[----:B--2---:R-:W-:Y:S01]  /*2af0*/  @!P2 IMAD.MOV.U32 R4, RZ, RZ, 0x10 ;  /* 0x00000010ff04a424 */ /* 0x004fe200078e00ff */
[----:B---3--:R-:W-:Y:S06]  /*2b00*/  @!P0 BRA `(.L_x_47) ;  /* 0x00000080001c8947 */ /* 0x008fec0003800000 */
.L_x_180:
[----:B------:R-:W-:Y:S01]  /*2b10*/  ULEA UR8, UR5, UR6, 0x4 ;  /* 0x0000000605087291 */ /* 0x000fe2000f8e20ff */
[----:B------:R-:W-:Y:S01]  /*2b20*/  SEL R3, R6, R3, !P2 ;  /* 0x0000000306037207 */ /* 0x000fe20005000000 */
[----:B------:R-:W-:Y:S01]  /*2b30*/  UIADD3 UR9, UPT, UPT, UR4, 0x70, URZ ;  /* 0x0000007004097890 */ /* 0x000fe2000fffe0ff */
[----:B--2---:R-:W-:Y:S01]  /*2b40*/  LEA R2, R11, UR6, 0x3 ;  /* 0x000000060b027c11 */ /* 0x004fe2000f8e18ff */
[----:B------:R-:W-:Y:S01]  /*2b50*/  UIADD3 UR8, UPT, UPT, UR8, 0x100, URZ ;  /* 0x0000010008087890 */ /* 0x000fe2000fffe0ff */
[----:B------:R-:W-:Y:S01]  /*2b60*/  SHF.L.U32 R5, R10, 0x1f, RZ ;  /* 0x0000001f0a057819 */ /* 0x000fe200000006ff */
[----:B------:R2:W-:Y:S01]  /*2b70*/  @!P2 SYNCS.ARRIVE.TRANS64.RED RZ, [R3+URZ], R4 ;  /* 0x0000000403ffa9a7 */ /* 0x0005e200080004ff */
[----:B------:R-:W-:Y:S01]  /*2b80*/  UIADD3 UR4, UPT, UPT, UR5, 0x1, URZ ;  /* 0x0000000105047890 */ /* 0x000fe2000fffe0ff */
[----:B------:R-:W-:-:S03]  /*2b90*/  VIADD R8, R8, 0x1 ;  /* 0x0000000108087836 */ /* 0x000fc60000000000 */
[----:B------:R-:W-:Y:S02]  /*2ba0*/  UISETP.NE.AND UP0, UPT, UR4, 0x2, UPT ;  /* 0x000000020400788c */ /* 0x000fe4000bf05270 */
[----:B------:R-:W-:Y:S06]  /*2bb0*/  UGETNEXTWORKID.BROADCAST [UR8], [UR9] ;  /* 0x00000000080073ca */ /* 0x000fec0008000100 */
[----:B------:R-:W-:Y:S01]  /*2bc0*/  USEL UR7, URZ, 0x1, UP0 ;  /* 0x00000001ff077887 */ /* 0x000fe20008000000 */
[----:B------:R-:W-:Y:S01]  /*2bd0*/  ISETP.NE.AND P0, PT, R8, 0x2, PT ;  /* 0x000000020800780c */ /* 0x000fe20003f05270 */
[----:B------:R-:W-:Y:S01]  /*2be0*/  USEL UR5, UR4, URZ, UP0 ;  /* 0x000000ff04057287 */ /* 0x000fe20008000000 */
[----:B------:R-:W3:Y:S03]  /*2bf0*/  SYNCS.PHASECHK.TRANS64.TRYWAIT P1, [R2+URZ+0x70], R5 ;  /* 0x00007005020075a7 */ /* 0x000ee600080211ff */
[----:B------:R-:W-:Y:S01]  /*2c00*/  LOP3.LUT R12, R12, UR7, RZ, 0x3c, !PT ;  /* 0x000000070c0c7c12 */ /* 0x000fe2000f8e3cff */
[----:B--23--:R-:W-:Y:S07]  /*2c10*/  @!P1 BRA `(.L_x_48) ;  /* 0x0000007c00f09947 */ /* 0x00cfee0003800000 */
.L_x_181:
[C---:B------:R-:W-:Y:S01]  /*2c20*/  LEA R4, R11.reuse, UR6, 0x4 ;  /* 0x000000060b047c11 */ /* 0x040fe2000f8e20ff */
[----:B--2---:R-:W-:Y:S01]  /*2c30*/  VIADD R2, R2, 0x80 ;  /* 0x0000008002027836 */ /* 0x004fe20000000000 */
[----:B------:R-:W-:Y:S01]  /*2c40*/  SEL R8, R8, RZ, P0 ;  /* 0x000000ff08087207 */ /* 0x000fe20000000000 */
[----:B------:R-:W-:-:S03]  /*2c50*/  VIADD R11, R11, 0x1 ;  /* 0x000000010b0b7836 */ /* 0x000fc60000000000 */
[----:B------:R-:W2:Y:S01]  /*2c60*/  LDS.128 R4, [R4+0x100] ;  /* 0x0001000004047984 */ /* 0x000ea20000000c00 */
[----:B------:R-:W-:Y:S02]  /*2c70*/  PRMT R2, RZ, 0x654, R2 ;  /* 0x00000654ff027816 */ /* 0x000fe40000000002 */
[C---:B------:R-:W-:Y:S01]  /*2c80*/  ISETP.NE.AND P1, PT, R11.reuse, 0x2, PT ;  /* 0x000000020b00780c */ /* 0x040fe20003f25270 */
[----:B------:R-:W-:Y:S01]  /*2c90*/  @!PT LDS RZ, [RZ] ;  /* 0x00000000fffff984 */ /* 0x000fe20000000800 */
[----:B------:R-:W-:Y:S01]  /*2ca0*/  @!PT LDS RZ, [RZ] ;  /* 0x00000000fffff984 */ /* 0x000fe20000000800 */
[----:B------:R-:W-:Y:S01]  /*2cb0*/  @!PT LDS RZ, [RZ] ;  /* 0x00000000fffff984 */ /* 0x000fe20000000800 */
[----:B------:R-:W-:Y:S01]  /*2cc0*/  @!PT LDS RZ, [RZ] ;  /* 0x00000000fffff984 */ /* 0x000fe20000000800 */
[----:B------:R3:W-:Y:S06]  /*2cd0*/  MEMBAR.ALL.CTA ;  /* 0x0000000000007992 */ /* 0x0007ec0000008000 */
[----:B---3--:R-:W3:Y:S01]  /*2ce0*/  FENCE.VIEW.ASYNC.S ;  /* 0x00000000000073c6 */ /* 0x008ee20000000000 */
[----:B------:R-:W-:Y:S01]  /*2cf0*/  SEL R11, R11, RZ, P1 ;  /* 0x000000ff0b0b7207 */ /* 0x000fe20000800000 */
[----:B---3--:R3:W-:Y:S01]  /*2d00*/  SYNCS.ARRIVE.TRANS64.RED.A1T0 RZ, [R2+URZ], RZ ;  /* 0x000000ff02ff79a7 */ /* 0x0087e200081004ff */
[----:B--2---:R-:W-:-:S02]  /*2d10*/  LOP3.LUT P3, RZ, R6, 0x1, RZ, 0xc0, !PT ;  /* 0x0000000106ff7812 */ /* 0x004fc4000786c0ff */
[----:B------:R-:W-:-:S04]  /*2d20*/  SEL R5, RZ, 0x1, P1 ;  /* 0x00000001ff057807 */ /* 0x000fc80000800000 */
[----:B------:R-:W-:Y:S02]  /*2d30*/  LOP3.LUT R10, R10, R5, RZ, 0x3c, !PT ;  /* 0x000000050a0a7212 */ /* 0x000fe400078e3cff */
[----:B---3--:R-:W-:-:S04]  /*2d40*/  SEL R2, RZ, 0x1, P0 ;  /* 0x00000001ff027807 */ /* 0x008fc80000000000 */
[----:B------:R-:W-:Y:S01]  /*2d50*/  LOP3.LUT R9, R9, R2, RZ, 0x3c, !PT ;  /* 0x0000000209097212 */ /* 0x000fe200078e3cff */
[----:B------:R-:W-:Y:S06]  /*2d60*/  @P3 BRA `(.L_x_49) ;  /* 0xfffffffc002c3947 */ /* 0x000fec000383ffff */
[----:B------:R-:W-:Y:S01]  /*2d70*/  ULEA UR4, UR5, UR6, 0x3 ;  /* 0x0000000605047291 */ /* 0x000fe2000f8e18ff */
[----:B------:R-:W-:-:S08]  /*2d80*/  SHF.L.U32 R3, R12, 0x1f, RZ ;  /* 0x0000001f0c037819 */ /* 0x000fd000000006ff */
[----:B------:R-:W2:Y:S02]  /*2d90*/  SYNCS.PHASECHK.TRANS64 P0, [UR4+0x80], R3 ;  /* 0x00008003ff0075a7 */ /* 0x000ea40008001004 */
[----:B--2---:R-:W-:Y:S05]  /*2da0*/  @P0 BRA `(.L_x_50) ;  /* 0x0000000000080947 */ /* 0x004fea0003800000 */
[----:B------:R-:W2:Y:S02]  /*2db0*/  SYNCS.PHASECHK.TRANS64.TRYWAIT P0, [UR4+0x80], R3 ;  /* 0x00008003ff0075a7 */ /* 0x000ea40008001104 */
[----:B--2---:R-:W-:Y:S05]  /*2dc0*/  @!P0 BRA `(.L_x_51) ;  /* 0x0000007c00988947 */ /* 0x004fea0003800000 */
.L_x_50:
[----:B------:R-:W-:-:S04]  /*2dd0*/  UIADD3 UR7, UPT, UPT, UR5, 0x1, URZ ;  /* 0x0000000105077890 */ /* 0x000fc8000fffe0ff */
[----:B------:R-:W-:-:S04]  /*2de0*/  UISETP.NE.AND UP0, UPT, UR7, 0x2, UPT ;  /* 0x000000020700788c */ /* 0x000fc8000bf05270 */
[----:B------:R-:W-:Y:S02]  /*2df0*/  USEL UR8, URZ, 0x1, UP0 ;  /* 0x00000001ff087887 */ /* 0x000fe40008000000 */
[----:B------:R-:W-:-:S04]  /*2e00*/  USEL UR7, UR7, URZ, UP0 ;  /* 0x000000ff07077287 */ /* 0x000fc80008000000 */
[----:B------:R-:W-:Y:S01]  /*2e10*/  ULEA UR7, UR7, UR6, 0x3 ;  /* 0x0000000607077291 */ /* 0x000fe2000f8e18ff */
[----:B--2---:R-:W-:-:S04]  /*2e20*/  LOP3.LUT R3, R12, UR8, RZ, 0x3c, !PT ;  /* 0x000000080c037c12 */ /* 0x004fc8000f8e3cff */
[----:B------:R-:W-:-:S04]  /*2e30*/  SHF.L.U32 R0, R3, 0x1f, RZ ;  /* 0x0000001f03007819 */ /* 0x000fc800000006ff */
[----:B------:R-:W2:Y:S02]  /*2e40*/  SYNCS.PHASECHK.TRANS64 P0, [UR7+0x80], R0 ;  /* 0x00008000ff0075a7 */ /* 0x000ea40008001007 */
[----:B-12---:R-:W-:Y:S05]  /*2e50*/  @P0 EXIT ;  /* 0x000000000000094d */ /* 0x006fea0003800000 */
[----:B------:R-:W-:Y:S02]  /*2e60*/  SHF.L.U32 R3, R3, 0x1f, RZ ;  /* 0x0000001f03037819 */ /* 0x000fe400000006ff */
[----:B------:R-:W-:-:S07]  /*2e70*/  MOV R0, UR7 ;  /* 0x0000000700007c02 */ /* 0x000fce0008000f00 */
.L_x_52:
[----:B-1----:R1:W2:Y:S02]  /*2e80*/  SYNCS.PHASECHK.TRANS64.TRYWAIT P0, [R0+URZ+0x80], R3 ;  /* 0x00008003000075a7 */ /* 0x0022a400080011ff */
[----:B--2---:R-:W-:Y:S05]  /*2e90*/  @!P0 NANOSLEEP.SYNCS 0x989680 ;  /* 0x009896800000895d */ /* 0x004fea0003900000 */
[----:B------:R-:W2:Y:S02]  /*2ea0*/  @!P0 SYNCS.PHASECHK.TRANS64 P0, [R0+URZ+0x80], R3 ;  /* 0x00008003000085a7 */ /* 0x000ea400080010ff */
[----:B--2---:R-:W-:Y:S05]  /*2eb0*/  @P0 EXIT ;  /* 0x000000000000094d */ /* 0x004fea0003800000 */
[----:B------:R-:W-:Y:S05]  /*2ec0*/  BRA `(.L_x_52) ;  /* 0xfffffffc00ec7947 */ /* 0x000fea000383ffff */
.L_x_45:
[----:B------:R-:W-:Y:S05]  /*2ed0*/  BRA.U UP4, `(.L_x_53) ;  /* 0x0000001104447547 */ /* 0x000fea000b800000 */
[----:B------:R-:W-:Y:S01]  /*2ee0*/  UMOV UR4, 0x40 ;  /* 0x0000004000047882 */ /* 0x000fe20000000000 */
[----:B------:R-:W-:Y:S01]  /*2ef0*/  NOP ;  /* 0x0000000000007918 */ /* 0x000fe20000000000 */
[----:B------:R-:W-:Y:S01]  /*2f00*/  ULEA UR5, UR52, UR4, 0x18 ;  /* 0x0000000434057291 */ /* 0x000fe2000f8ec0ff */
[----:B------:R-:W-:Y:S02]  /*2f10*/  UMOV UR6, 0x400 ;  /* 0x0000040000067882 */ /* 0x000fe40000000000 */
[----:B------:R-:W-:-:S06]  /*2f20*/  ULEA UR6, UR52, UR6, 0x18 ;  /* 0x0000000634067291 */ /* 0x000fcc000f8ec0ff */
[----:B------:R-:W2:Y:S02]  /*2f30*/  LDS.U8 R0, [UR5+0x1c] ;  /* 0x00001c05ff007984 */ /* 0x000ea40008000000 */
[----:B--2---:R-:W-:-:S13]  /*2f40*/  ISETP.NE.AND P0, PT, R0, RZ, PT ;  /* 0x000000ff0000720c */ /* 0x004fda0003f05270 */
[----:B------:R-:W-:Y:S05]  /*2f50*/  @P0 BRA `(.L_x_54) ;  /* 0x0000000000580947 */ /* 0x000fea0003800000 */
[----:B------:R-:W-:-:S13]  /*2f60*/  ELECT P0, URZ, PT ;  /* 0x0000000000ff782f */ /* 0x000fda0003800000 */
[----:B------:R-:W-:Y:S05]  /*2f70*/  @!P0 BRA `(.L_x_55) ;  /* 0x0000000000608947 */ /* 0x000fea0003800000 */
[----:B------:R-:W-:Y:S01]  /*2f80*/  UMOV UR4, 0x10 ;  /* 0x0000001000047882 */ /* 0x000fe20000000000 */
[----:B------:R-:W-:Y:S01]  /*2f90*/  HFMA2 R0, -RZ, RZ, 0, 5.9604644775390625e-08 ;  /* 0x00000001ff007431 */ /* 0x000fe200000001ff */
[----:B------:R-:W-:-:S03]  /*2fa0*/  MOV R3, 0xffff ;  /* 0x0000ffff00037802 */ /* 0x000fc60000000f00 */
[----:B------:R-:W-:Y:S04]  /*2fb0*/  DEPBAR.LE SB2, 0x36 ;  /* 0x0000ad800000791a */ /* 0x000fe80000000000 */
[----:B------:R-:W2:Y:S02]  /*2fc0*/  UTCATOMSWS.FIND_AND_SET.ALIGN UP0, UR4, UR4 ;  /* 0x00000004000475e3 */ /* 0x000ea40008000800 */
[----:B--2---:R-:W-:Y:S01]  /*2fd0*/  MOV R4, UR4 ;  /* 0x0000000400047c02 */ /* 0x004fe20008000f00 */
[----:B------:R-:W-:Y:S06]  /*2fe0*/  BRA.U UP0, `(.L_x_56) ;  /* 0x0000000100187547 */ /* 0x000fec000b800000 */
.L_x_57:
[----:B------:R-:W-:Y:S05]  /*2ff0*/  NANOSLEEP 0x64 ;  /* 0x000000640000795d */ /* 0x000fea0003800000 */
[----:B------:R-:W-:-:S05]  /*3000*/  UMOV UR4, 0x10 ;  /* 0x0000001000047882 */ /* 0x000fca0000000000 */
[----:B------:R-:W-:Y:S04]  /*3010*/  DEPBAR.LE SB2, 0x36 ;  /* 0x0000ad800000791a */ /* 0x000fe80000000000 */
[----:B------:R-:W2:Y:S02]  /*3020*/  UTCATOMSWS.FIND_AND_SET.ALIGN UP0, UR4, UR4 ;  /* 0x00000004000475e3 */ /* 0x000ea40008000800 */
[----:B--2---:R-:W-:Y:S01]  /*3030*/  MOV R4, UR4 ;  /* 0x0000000400047c02 */ /* 0x004fe20008000f00 */
[----:B------:R-:W-:Y:S05]  /*3040*/  BRA.U !UP0, `(.L_x_57) ;  /* 0xfffffffd08e87547 */ /* 0x000fea000b83ffff */
.L_x_56:
[-C--:B------:R-:W-:Y:S02]  /*3050*/  SHF.L.U32 R3, R3, R4.reuse, RZ ;  /* 0x0000000403037219 */ /* 0x080fe400000006ff */
[----:B------:R-:W-:Y:S01]  /*3060*/  SHF.L.U32 R0, R0, R4, RZ ;  /* 0x0000000400007219 */ /* 0x000fe200000006ff */
[----:B------:R-:W-:Y:S02]  /*3070*/  IMAD.SHL.U32 R4, R4, 0x20, RZ ;  /* 0x0000002004047824 */ /* 0x000fe400078e00ff */
[----:B------:R2:W-:Y:S04]  /*3080*/  ATOMS.OR RZ, [UR5+0x14], R3 ;  /* 0x00001403ffff798c */ /* 0x0005e8000b000005 */
[----:B------:R2:W-:Y:S04]  /*3090*/  ATOMS.OR RZ, [UR5+0x18], R0 ;  /* 0x00001800ffff798c */ /* 0x0005e8000b000005 */
[----:B------:R2:W-:Y:S01]  /*30a0*/  STS [UR6+0x120], R4 ;  /* 0x00012004ff007988 */ /* 0x0005e20008000806 */
[----:B------:R-:W-:Y:S05]  /*30b0*/  BRA `(.L_x_55) ;  /* 0x0000000000107947 */ /* 0x000fea0003800000 */
.L_x_54:
[----:B------:R-:W-:Y:S02]  /*30c0*/  MOV R0, 0xffffffff ;  /* 0xffffffff00007802 */ /* 0x000fe40000000f00 */
[----:B------:R-:W-:-:S03]  /*30d0*/  MOV R4, 0x3100 ;  /* 0x0000310000047802 */ /* 0x000fc60000000f00 */
[----:B------:R2:W-:Y:S04]  /*30e0*/  STS [UR6+0x120], R0 ;  /* 0x00012000ff007988 */ /* 0x0005e80008000806 */
[----:B-12--5:R-:W-:Y:S05]  /*30f0*/  CALL.REL.NOINC `($__internal_1_$__cuda_sm10x_tcgen05_guardrail_trap_phase_invalid_during_alloc) ;  /* 0x0000008400947944 */ /* 0x026fea0003c00000 */
.L_x_55:
[----:B------:R-:W-:Y:S05]  /*3100*/  WARPSYNC.ALL ;  /* 0x0000000000007948 */ /* 0x000fea0003800000 */
[----:B------:R-:W3:Y:S01]  /*3110*/  S2UR UR4, SR_CgaCtaId ;  /* 0x00000000000479c3 */ /* 0x000ee20000008800 */
[----:B------:R-:W-:Y:S01]  /*3120*/  UMOV UR41, 0x400 ;  /* 0x0000040000297882 */ /* 0x000fe20000000000 */
[----:B------:R-:W-:-:S06]  /*3130*/  NOP ;  /* 0x0000000000007918 */ /* 0x000fcc0000000000 */
[----:B------:R-:W-:Y:S06]  /*3140*/  BAR.ARV 0x6, 0xa0 ;  /* 0x0182800000007b1d */ /* 0x000fec0000002000 */
[----:B------:R-:W4:Y:S01]  /*3150*/  LDCU UR6, c[0x0][0x38c] ;  /* 0x00007180ff0677ac */ /* 0x000f220008000800 */
[----:B------:R-:W-:Y:S01]  /*3160*/  LOP3.LUT R2, R2, 0xffff, RZ, 0xc0, !PT ;  /* 0x0000ffff02027812 */ /* 0x000fe200078ec0ff */
[----:B------:R-:W-:Y:S01]  /*3170*/  IMAD.MOV.U32 R11, RZ, RZ, 0x1 ;  /* 0x00000001ff0b7424 */ /* 0x000fe200078e00ff */
[----:B------:R-:W-:Y:S01]  /*3180*/  CS2R R8, SRZ ;  /* 0x0000000000087805 */ /* 0x000fe2000001ff00 */
[----:B------:R-:W1:Y:S01]  /*3190*/  LDCU UR7, c[0x0][0x38c] ;  /* 0x00007180ff0777ac */ /* 0x000e620008000800 */
[----:B------:R-:W-:Y:S01]  /*31a0*/  R2UR UR42, R2 ;  /* 0x00000000022a72ca */ /* 0x000fe200000e0000 */
[----:B------:R-:W-:Y:S01]  /*31b0*/  IMAD.MOV.U32 R10, RZ, RZ, RZ ;  /* 0x000000ffff0a7224 */ /* 0x000fe200078e00ff */
[----:B------:R-:W-:Y:S01]  /*31c0*/  UMOV UR45, URZ ;  /* 0x000000ff002d7c82 */ /* 0x000fe20008000000 */
[----:B------:R-:W-:Y:S01]  /*31d0*/  UMOV UR39, URZ ;  /* 0x000000ff00277c82 */ /* 0x000fe20008000000 */
[----:B---3--:R-:W-:Y:S01]  /*31e0*/  ULEA UR41, UR4, UR41, 0x18 ;  /* 0x0000002904297291 */ /* 0x008fe2000f8ec0ff */
[----:B------:R-:W-:Y:S01]  /*31f0*/  UMOV UR62, 0x0 ;  /* 0x00000000003e7882 */ /* 0x000fe20000000000 */
[----:B------:R-:W-:-:S02]  /*3200*/  UMOV UR63, 0x4400910 ;  /* 0x04400910003f7882 */ /* 0x000fc40000000000 */
[----:B------:R-:W-:Y:S02]  /*3210*/  UIADD3 UR5, UPT, UPT, UR41, 0x8800, URZ ;  /* 0x0000880029057890 */ /* 0x000fe4000fffe0ff */
[----:B------:R-:W-:Y:S02]  /*3220*/  UIADD3 UR4, UPT, UPT, UR41, 0x10800, URZ ;  /* 0x0001080029047890 */ /* 0x000fe4000fffe0ff */
[----:B----4-:R-:W-:Y:S01]  /*3230*/  UIADD3 UR6, UPT, UPT, UR6, 0x3f, URZ ;  /* 0x0000003f06067890 */ /* 0x010fe2000fffe0ff */
[----:B--2---:R-:W2:Y:S01]  /*3240*/  LDS R0, [UR41+0x120] ;  /* 0x00012029ff007984 */ /* 0x004ea20008000800 */
[----:B------:R-:W-:Y:S02]  /*3250*/  USHF.R.U32.HI UR5, URZ, 0x4, UR5 ;  /* 0x00000004ff057899 */ /* 0x000fe40008011605 */
[----:B------:R-:W-:Y:S02]  /*3260*/  USHF.R.S32.HI UR47, URZ, 0x1f, UR6 ;  /* 0x0000001fff2f7899 */ /* 0x000fe40008011406 */
[----:B------:R-:W-:-:S02]  /*3270*/  USHF.R.U32.HI UR4, URZ, 0x4, UR4 ;  /* 0x00000004ff047899 */ /* 0x000fc40008011604 */
[----:B------:R-:W-:Y:S02]  /*3280*/  ULEA.HI UR47, UR47, UR6, URZ, 0x6 ;  /* 0x000000062f2f7291 */ /* 0x000fe4000f8f30ff */
[----:B------:R-:W-:Y:S02]  /*3290*/  ULOP3.LUT UR5, UR5, 0x3fff, URZ, 0xc0, !UPT ;  /* 0x00003fff05057892 */ /* 0x000fe4000f8ec0ff */
[----:B------:R-:W-:Y:S02]  /*32a0*/  USHF.R.S32.HI UR47, URZ, 0x6, UR47 ;  /* 0x00000006ff2f7899 */ /* 0x000fe4000801142f */
[----:B------:R-:W-:Y:S02]  /*32b0*/  ULOP3.LUT UR4, UR4, 0x3fff, URZ, 0xc0, !UPT ;  /* 0x00003fff04047892 */ /* 0x000fe4000f8ec0ff */
[----:B------:R-:W-:Y:S01]  /*32c0*/  UISETP.LT.AND UP0, UPT, UR47, 0x1, UPT ;  /* 0x000000012f00788c */ /* 0x000fe2000bf01270 */
[----:B------:R-:W-:Y:S01]  /*32d0*/  UMOV UR60, 0x0 ;  /* 0x00000000003c7882 */ /* 0x000fe20000000000 */
[----:B------:R-:W-:-:S02]  /*32e0*/  UMOV UR61, 0x4400910 ;  /* 0x04400910003d7882 */ /* 0x000fc40000000000 */
[----:B------:R-:W-:Y:S01]  /*32f0*/  USEL UR64, UR47, 0x1, !UP0 ;  /* 0x000000012f407887 */ /* 0x000fe2000c000000 */
[----:B------:R-:W-:Y:S01]  /*3300*/  UMOV UR58, 0x0 ;  /* 0x00000000003a7882 */ /* 0x000fe20000000000 */
[----:B------:R-:W-:Y:S01]  /*3310*/  UMOV UR59, 0x4400910 ;  /* 0x04400910003b7882 */ /* 0x000fe20000000000 */
[----:B------:R-:W-:Y:S01]  /*3320*/  UMOV UR56, 0x0 ;  /* 0x0000000000387882 */ /* 0x000fe20000000000 */
[----:B------:R-:W-:Y:S01]  /*3330*/  UMOV UR57, 0x4400910 ;  /* 0x0440091000397882 */ /* 0x000fe20000000000 */
[----:B------:R-:W-:Y:S01]  /*3340*/  UMOV UR54, 0x0 ;  /* 0x0000000000367882 */ /* 0x000fe20000000000 */
[----:B------:R-:W-:Y:S01]  /*3350*/  UMOV UR55, 0x4400910 ;  /* 0x0440091000377882 */ /* 0x000fe20000000000 */
[----:B------:R-:W-:Y:S01]  /*3360*/  UMOV UR52, 0x0 ;  /* 0x0000000000347882 */ /* 0x000fe20000000000 */
[----:B------:R-:W-:Y:S01]  /*3370*/  UMOV UR53, 0x4400910 ;  /* 0x0440091000357882 */ /* 0x000fe20000000000 */
[----:B------:R-:W-:Y:S02]  /*3380*/  ULOP3.LUT UR43, UR5, 0x10000, URZ, 0xfc, !UPT ;  /* 0x00010000052b7892 */ /* 0x000fe4000f8efcff */
[----:B------:R-:W-:-:S02]  /*3390*/  ULOP3.LUT UR44, UR4, 0x10000, URZ, 0xfc, !UPT ;  /* 0x00010000042c7892 */ /* 0x000fc4000f8efcff */
[----:B------:R-:W-:Y:S02]  /*33a0*/  UIADD3 UR64, UPT, UPT, -UR64, URZ, URZ ;  /* 0x000000ff40407290 */ /* 0x000fe4000fffe1ff */
[----:B-1----:R-:W-:Y:S01]  /*33b0*/  UISETP.GE.AND UP4, UPT, UR7, 0x1, UPT ;  /* 0x000000010700788c */ /* 0x002fe2000bf86270 */
[----:B------:R-:W-:Y:S01]  /*33c0*/  UMOV UR50, 0x0 ;  /* 0x0000000000327882 */ /* 0x000fe20000000000 */
[----:B------:R-:W-:Y:S01]  /*33d0*/  UMOV UR51, 0x4400910 ;  /* 0x0440091000337882 */ /* 0x000fe20000000000 */
[----:B------:R-:W-:Y:S01]  /*33e0*/  UMOV UR48, 0x0 ;  /* 0x0000000000307882 */ /* 0x000fe20000000000 */
[----:B--2---:R-:W-:Y:S01]  /*33f0*/  R2UR UR65, R0 ;  /* 0x00000000004172ca */ /* 0x004fe200000e0000 */
[----:B------:R-:W-:-:S14]  /*3400*/  UMOV UR49, 0x4400910 ;  /* 0x0440091000317882 */ /* 0x000fdc0000000000 */
.L_x_64:
[----:B------:R-:W-:Y:S02]  /*3410*/  LEA R0, R10, UR41, 0x3 ;  /* 0x000000290a007c11 */ /* 0x000fe4000f8e18ff */
[----:B------:R-:W-:Y:S02]  /*3420*/  SHF.L.U32 R5, R9, 0x1f, RZ ;  /* 0x0000001f09057819 */ /* 0x000fe400000006ff */
[----:B------:R-:W-:Y:S01]  /*3430*/  PLOP3.LUT P0, PT, PT, PT, UP4, 0x80, 0x8 ;  /* 0x000000000008781c */ /* 0x000fe20003f0f048 */
[----:B------:R-:W-:Y:S01]  /*3440*/  VIADD R3, R0, 0x80 ;  /* 0x0000008000037836 */ /* 0x000fe20000000000 */
[----:B-1----:R-:W1:Y:S02]  /*3450*/  SYNCS.PHASECHK.TRANS64.TRYWAIT P1, [R0+URZ+0x70], R5 ;  /* 0x00007005000075a7 */ /* 0x002e6400080211ff */
[----:B-1-3--:R-:W-:Y:S09]  /*3460*/  @!P1 BRA `(.L_x_58) ;  /* 0x0000007800089947 */ /* 0x00aff20003800000 */
.L_x_183:
[----:B------:R-:W-:Y:S01]  /*3470*/  LEA R4, R10, UR41, 0x4 ;  /* 0x000000290a047c11 */ /* 0x000fe2000f8e20ff */
[----:B------:R-:W-:Y:S01]  /*3480*/  @UP4 ULEA UR4, UR39, UR41, 0x3 ;  /* 0x0000002927044291 */ /* 0x000fe2000f8e18ff */
[----:B------:R-:W-:Y:S01]  /*3490*/  PLOP3.LUT P2, PT, PT, PT, PT, 0x80, 0x8 ;  /* 0x000000000008781c */ /* 0x000fe20003f4f070 */
[----:B------:R-:W-:Y:S01]  /*34a0*/  ULEA UR46, UR45, UR41, 0x3 ;  /* 0x000000292d2e7291 */ /* 0x000fe2000f8e18ff */
[----:B------:R-:W-:Y:S02]  /*34b0*/  PRMT R3, RZ, 0x654, R3 ;  /* 0x00000654ff037816 */ /* 0x000fe40000000003 */
[----:B-1----:R-:W1:Y:S01]  /*34c0*/  LDS.128 R4, [R4+0x100] ;  /* 0x0001000004047984 */ /* 0x002e620000000c00 */
[----:B------:R-:W-:Y:S02]  /*34d0*/  @P0 SHF.L.U32 R2, R8, 0x1f, RZ ;  /* 0x0000001f08020819 */ /* 0x000fe400000006ff */
[----:B------:R-:W-:Y:S01]  /*34e0*/  SHF.L.U32 R0, R11, 0x1f, RZ ;  /* 0x0000001f0b007819 */ /* 0x000fe200000006ff */
[----:B------:R-:W-:Y:S01]  /*34f0*/  @!PT LDS RZ, [RZ] ;  /* 0x00000000fffff984 */ /* 0x000fe20000000800 */
[----:B------:R-:W-:Y:S01]  /*3500*/  @!PT LDS RZ, [RZ] ;  /* 0x00000000fffff984 */ /* 0x000fe20000000800 */
[----:B------:R-:W-:Y:S01]  /*3510*/  @!PT LDS RZ, [RZ] ;  /* 0x00000000fffff984 */ /* 0x000fe20000000800 */
[----:B------:R-:W-:Y:S01]  /*3520*/  @!PT LDS RZ, [RZ] ;  /* 0x00000000fffff984 */ /* 0x000fe20000000800 */
[----:B------:R2:W-:Y:S06]  /*3530*/  MEMBAR.ALL.CTA ;  /* 0x0000000000007992 */ /* 0x0005ec0000008000 */
[----:B--2---:R-:W2:Y:S02]  /*3540*/  FENCE.VIEW.ASYNC.S ;  /* 0x00000000000073c6 */ /* 0x004ea40000000000 */
[----:B--2---:R2:W-:Y:S01]  /*3550*/  SYNCS.ARRIVE.TRANS64.RED.A1T0 RZ, [R3+URZ], RZ ;  /* 0x000000ff03ff79a7 */ /* 0x0045e200081004ff */
[----:B------:R2:W3:Y:S01]  /*3560*/  @P0 SYNCS.PHASECHK.TRANS64.TRYWAIT P2, [UR4], R2 ;  /* 0x00000002ff0005a7 */ /* 0x0004e20008041104 */
[----:B------:R-:W-:Y:S01]  /*3570*/  ULEA.HI UR4, UR45, UR45, URZ, 0x1 ;  /* 0x0000002d2d047291 */ /* 0x000fe2000f8f08ff */
[----:B-1----:R-:W-:-:S03]  /*3580*/  LOP3.LUT P1, RZ, R6, 0x1, RZ, 0xc0, !PT ;  /* 0x0000000106ff7812 */ /* 0x002fc6000782c0ff */
[----:B------:R-:W-:Y:S02]  /*3590*/  USHF.L.U32 UR5, UR4, 0x7, URZ ;  /* 0x0000000704057899 */ /* 0x000fe400080006ff */
[----:B------:R-:W-:Y:S02]  /*35a0*/  ULOP3.LUT UR36, UR4, 0xffe, URZ, 0xc0, !UPT ;  /* 0x00000ffe04247892 */ /* 0x000fe4000f8ec0ff */
[----:B------:R-:W-:Y:S02]  /*35b0*/  ULOP3.LUT UR4, UR5, 0xffffff00, URZ, 0xc0, !UPT ;  /* 0xffffff0005047892 */ /* 0x000fe4000f8ec0ff */
[----:B------:R-:W-:Y:S02]  /*35c0*/  UIADD3 UR36, UPT, UPT, -UR36, UR45, URZ ;  /* 0x0000002d24247290 */ /* 0x000fe4000fffe1ff */
[----:B------:R-:W-:Y:S01]  /*35d0*/  UIADD3 UR4, UPT, UPT, UR65, UR4, URZ ;  /* 0x0000000441047290 */ /* 0x000fe2000fffe0ff */
[----:B------:R-:W1:Y:S03]  /*35e0*/  SYNCS.PHASECHK.TRANS64.TRYWAIT P0, [UR46+0xb0], R0 ;  /* 0x0000b000ff0075a7 */ /* 0x000e66000800112e */
[----:B------:R-:W-:Y:S01]  /*35f0*/  ULEA UR36, UR36, UR4, 0x14 ;  /* 0x0000000424247291 */ /* 0x000fe2000f8ea0ff */
[----:B-123--:R-:W-:Y:S11]  /*3600*/  @!P0 BRA `(.L_x_59) ;  /* 0x0000007400b48947 */ /* 0x00eff60003800000 */
.L_x_185:
[----:B------:R-:W-:Y:S01]  /*3610*/  IADD3 R10, PT, PT, R10, 0x1, RZ ;  /* 0x000000010a0a7810 */ /* 0x000fe20007ffe0ff */
[----:B------:R-:W-:Y:S06]  /*3620*/  BRA.U !UP4, `(.L_x_60) ;  /* 0x000000050c107547 */ /* 0x000fec000b800000 */
[----:B------:R-:W-:Y:S01]  /*3630*/  UPLOP3.LUT UP2, UPT, UPT, UPT, UPT, 0x40, 0x4 ;  /* 0x000000000004789c */ /* 0x000fe20003f4e870 */
[----:B------:R-:W-:Y:S01]  /*3640*/  UMOV UR38, UR64 ;  /* 0x0000004000267c82 */ /* 0x000fe20008000000 */
[----:B------:R-:W-:Y:S01]  /*3650*/  UMOV UR37, UR47 ;  /* 0x0000002f00257c82 */ /* 0x000fe20008000000 */
[----:B------:R-:W-:-:S08]  /*3660*/  UMOV UR5, UR39 ;  /* 0x0000002700057c82 */ /* 0x000fd00008000000 */
.L_x_63:
[----:B------:R-:W-:Y:S02]  /*3670*/  UIADD3 UR38, UPT, UPT, UR38, 0x1, URZ ;  /* 0x0000000126267890 */ /* 0x000fe4000fffe0ff */
[----:B------:R-:W-:Y:S02]  /*3680*/  ULEA UR7, UR5, UR41, 0x3 ;  /* 0x0000002905077291 */ /* 0x000fe4000f8e18ff */
[----:B------:R-:W-:Y:S01]  /*3690*/  UISETP.NE.AND UP3, UPT, UR38, URZ, UPT ;  /* 0x000000ff2600728c */ /* 0x000fe2000bf65270 */
[----:B--23--:R-:W-:Y:S10]  /*36a0*/  @P2 BRA `(.L_x_61) ;  /* 0x00000000000c2947 */ /* 0x00cff40003800000 */
[----:B-1----:R-:W-:Y:S04]  /*36b0*/  SHF.L.U32 R3, R8, 0x1f, RZ ;  /* 0x0000001f08037819 */ /* 0x002fe800000006ff */
[----:B------:R-:W1:Y:S02]  /*36c0*/  SYNCS.PHASECHK.TRANS64.TRYWAIT P0, [UR7], R3 ;  /* 0x00000003ff0075a7 */ /* 0x000e640008001107 */
[----:B-1----:R-:W-:Y:S05]  /*36d0*/  @!P0 BRA `(.L_x_62) ;  /* 0x0000007400988947 */ /* 0x002fea0003800000 */
.L_x_61:
[----:B------:R-:W-:Y:S01]  /*36e0*/  UISETP.NE.AND UP0, UPT, UR37, 0x1, UPT ;  /* 0x000000012500788c */ /* 0x000fe2000bf05270 */
[----:B------:R-:W-:Y:S01]  /*36f0*/  PLOP3.LUT P2, PT, PT, PT, PT, 0x80, 0x8 ;  /* 0x000000000008781c */ /* 0x000fe20003f4f070 */
[----:B------:R-:W-:Y:S02]  /*3700*/  UIADD3 UR4, UPT, UPT, UR5, 0x1, URZ ;  /* 0x0000000105047890 */ /* 0x000fe4000fffe0ff */
[----:B------:R-:W-:Y:S02]  /*3710*/  UIADD3 UR40, UPT, UPT, UR7, 0x10, URZ ;  /* 0x0000001007287890 */ /* 0x000fe4000fffe0ff */
[----:B------:R-:W-:Y:S01]  /*3720*/  UISETP.NE.AND UP1, UPT, UR4, 0x2, UPT ;  /* 0x000000020400788c */ /* 0x000fe2000bf25270 */
[----:B------:R-:W-:Y:S01]  /*3730*/  PLOP3.LUT P0, PT, PT, PT, UP0, 0x80, 0x8 ;  /* 0x000000000008781c */ /* 0x000fe20003f0f008 */
[----:B------:R-:W-:Y:S02]  /*3740*/  UIADD3 UR37, UPT, UPT, UR37, -0x1, URZ ;  /* 0xffffffff25257890 */ /* 0x000fe4000fffe0ff */
[----:B------:R-:W-:Y:S02]  /*3750*/  USEL UR6, URZ, 0x1, UP1 ;  /* 0x00000001ff067887 */ /* 0x000fe40008800000 */
[----:B------:R-:W-:Y:S01]  /*3760*/  USEL UR39, UR4, URZ, UP1 ;  /* 0x000000ff04277287 */ /* 0x000fe20008800000 */
[----:B------:R-:W-:Y:S01]  /*3770*/  UMOV UR7, 0x40004040 ;  /* 0x4000404000077882 */ /* 0x000fe20000000000 */
[----:B------:R-:W-:Y:S02]  /*3780*/  UMOV UR35, 0x40004040 ;  /* 0x4000404000237882 */ /* 0x000fe40000000000 */
[----:B------:R-:W-:Y:S01]  /*3790*/  @UP0 ULEA UR4, UR39, UR41, 0x3 ;  /* 0x0000002927040291 */ /* 0x000fe2000f8e18ff */
[----:B------:R-:W-:Y:S01]  /*37a0*/  LOP3.LUT R8, R8, UR6, RZ, 0x3c, !PT ;  /* 0x0000000608087c12 */ /* 0x000fe2000f8e3cff */
[----:B------:R-:W-:Y:S01]  /*37b0*/  ULEA UR6, UR5, UR44, 0xc ;  /* 0x0000002c05067291 */ /* 0x000fe2000f8e60ff */
[----:B------:R-:W-:Y:S02]  /*37c0*/  UMOV UR33, 0x40004040 ;  /* 0x4000404000217882 */ /* 0x000fe40000000000 */
[----:B-1----:R-:W-:Y:S01]  /*37d0*/  @P0 SHF.L.U32 R0, R8, 0x1f, RZ ;  /* 0x0000001f08000819 */ /* 0x002fe200000006ff */
[----:B------:R-:W-:Y:S02]  /*37e0*/  UIADD3 UR34, UPT, UPT, UR6, 0x2, URZ ;  /* 0x0000000206227890 */ /* 0x000fe4000fffe0ff */
[----:B------:R-:W-:Y:S01]  /*37f0*/  UIADD3 UR30, UPT, UPT, UR6, 0x4, URZ ;  /* 0x00000004061e7890 */ /* 0x000fe2000fffe0ff */
[----:B------:R2:W3:Y:S01]  /*3800*/  @P0 SYNCS.PHASECHK.TRANS64.TRYWAIT P2, [UR4], R0 ;  /* 0x00000000ff0005a7 */ /* 0x0004e20008041104 */
[----:B------:R-:W-:Y:S02]  /*3810*/  ULEA UR4, UR5, UR43, 0xa ;  /* 0x0000002b05047291 */ /* 0x000fe4000f8e50ff */
[----:B------:R-:W-:Y:S02]  /*3820*/  UIADD3 UR26, UPT, UPT, UR6, 0x6, URZ ;  /* 0x00000006061a7890 */ /* 0x000fe4000fffe0ff */
        /* <DEDUP_REMOVED lines=10> */
[----:B------:R-:W-:Y:S01]  /*38d0*/  UIADD3 UR8, UPT, UPT, UR4, 0x206, URZ ;  /* 0x0000020604087890 */ /* 0x000fe2000fffe0ff */
[----:B------:R-:W-:Y:S01]  /*38e0*/  UMOV UR5, 0x40004040 ;  /* 0x4000404000057882 */ /* 0x000fe20000000000 */
[----:B------:R-:W-:Y:S01]  /*38f0*/  UMOV UR31, 0x40004040 ;  /* 0x40004040001f7882 */ /* 0x000fe20000000000 */
[----:B------:R1:W-:Y:S01]  /*3900*/  UTCHMMA gdesc[UR4], gdesc[UR6], tmem[UR36], tmem[UR62], idesc[UR63], UP2 ;  /* 0x00ff3e06040075ea */ /* 0x0003e20009000024 */
[----:B------:R-:W-:Y:S01]  /*3910*/  UPLOP3.LUT UP2, UPT, UPT, UPT, UPT, 0x80, 0x8 ;  /* 0x000000000008789c */ /* 0x000fe20003f4f070 */
[----:B------:R2:W-:Y:S01]  /*3920*/  UTCHMMA gdesc[UR32], gdesc[UR34], tmem[UR36], tmem[UR60], idesc[UR61], UPT ;  /* 0x00ff3c22200075ea */ /* 0x0005e2000b800024 */
[----:B------:R-:W-:Y:S01]  /*3930*/  UMOV UR29, 0x40004040 ;  /* 0x40004040001d7882 */ /* 0x000fe20000000000 */
[----:B------:R-:W-:Y:S01]  /*3940*/  UMOV UR27, 0x40004040 ;  /* 0x40004040001b7882 */ /* 0x000fe20000000000 */
        /* <DEDUP_REMOVED lines=12> */
[----:B------:R-:W-:Y:S01]  /*3a10*/  UMOV UR9, 0x40004040 ;  /* 0x4000404000097882 */ /* 0x000fe20000000000 */
[----:B------:R2:W-:Y:S01]  /*3a20*/  UTCHMMA gdesc[UR12], gdesc[UR14], tmem[UR36], tmem[UR50], idesc[UR51], UPT ;  /* 0x00ff320e0c0075ea */ /* 0x0005e2000b800024 */
[----:B------:R2:W-:Y:S01]  /*3a30*/  UTCHMMA gdesc[UR8], gdesc[UR10], tmem[UR36], tmem[UR48], idesc[UR49], UPT ;  /* 0x00ff300a080075ea */ /* 0x0005e2000b800024 */
[----:B------:R2:W-:Y:S01]  /*3a40*/  UTCBAR.MULTICAST [UR40], URZ, UR42 ;  /* 0x000000ff280073e9 */ /* 0x0005e2000800082a */
[----:B-1----:R-:W-:Y:S01]  /*3a50*/  UMOV UR5, UR39 ;  /* 0x0000002700057c82 */ /* 0x002fe20008000000 */
[----:B------:R-:W-:Y:S05]  /*3a60*/  BRA.U UP3, `(.L_x_63) ;  /* 0xfffffffd03007547 */ /* 0x000fea000b83ffff */
.L_x_60:
[----:B------:R-:W-:Y:S01]  /*3a70*/  UIADD3 UR4, UPT, UPT, UR45, 0x1, URZ ;  /* 0x000000012d047890 */ /* 0x000fe2000fffe0ff */
[C---:B------:R-:W-:Y:S01]  /*3a80*/  ISETP.NE.AND P0, PT, R10.reuse, 0x2, PT ;  /* 0x000000020a00780c */ /* 0x040fe20003f05270 */
[----:B------:R-:W-:Y:S02]  /*3a90*/  UIADD3 UR5, UPT, UPT, UR46, 0x90, URZ ;  /* 0x000000902e057890 */ /* 0x000fe4000fffe0ff */
[----:B------:R-:W-:Y:S01]  /*3aa0*/  UISETP.NE.AND UP0, UPT, UR4, 0x4, UPT ;  /* 0x000000040400788c */ /* 0x000fe2000bf05270 */
[----:B-12---:R-:W-:Y:S02]  /*3ab0*/  SEL R0, RZ, 0x1, P0 ;  /* 0x00000001ff007807 */ /* 0x006fe40000000000 */
[----:B------:R-:W-:Y:S01]  /*3ac0*/  SEL R10, R10, RZ, P0 ;  /* 0x000000ff0a0a7207 */ /* 0x000fe20000000000 */
[----:B------:R-:W-:Y:S01]  /*3ad0*/  USEL UR6, URZ, 0x1, UP0 ;  /* 0x00000001ff067887 */ /* 0x000fe20008000000 */
[----:B------:R-:W-:Y:S01]  /*3ae0*/  LOP3.LUT R9, R9, R0, RZ, 0x3c, !PT ;  /* 0x0000000009097212 */ /* 0x000fe200078e3cff */
[----:B------:R-:W-:Y:S01]  /*3af0*/  USEL UR45, UR4, URZ, UP0 ;  /* 0x000000ff042d7287 */ /* 0x000fe20008000000 */
[----:B------:R1:W-:Y:S03]  /*3b00*/  UTCBAR [UR5], URZ ;  /* 0x000000ff050073e9 */ /* 0x0003e600080000ff */
[----:B------:R-:W-:Y:S01]  /*3b10*/  LOP3.LUT R11, R11, UR6, RZ, 0x3c, !PT ;  /* 0x000000060b0b7c12 */ /* 0x000fe2000f8e3cff */
[----:B------:R-:W-:Y:S07]  /*3b20*/  @P1 BRA `(.L_x_64) ;  /* 0xfffffff800381947 */ /* 0x000fee000383ffff */
[----:B------:R-:W2:Y:S01]  /*3b30*/  S2UR UR8, SR_CgaCtaId ;  /* 0x00000000000879c3 */ /* 0x000ea20000008800 */
[----:B------:R-:W-:Y:S01]  /*3b40*/  ELECT P0, URZ, PT ;  /* 0x0000000000ff782f */ /* 0x000fe20003800000 */
[----:B------:R-:W-:Y:S01]  /*3b50*/  IMAD.MOV.U32 R0, RZ, RZ, 0x1 ;  /* 0x00000001ff007424 */ /* 0x000fe200078e00ff */
[----:B------:R-:W-:Y:S01]  /*3b60*/  UIADD3 UR41, UPT, UPT, UR41, 0xb0, URZ ;  /* 0x000000b029297890 */ /* 0x000fe2000fffe0ff */
[----:B------:R-:W-:Y:S01]  /*3b70*/  SHF.L.U32 R3, R11, 0x1f, RZ ;  /* 0x0000001f0b037819 */ /* 0x000fe200000006ff */
[----:B------:R-:W-:-:S03]  /*3b80*/  UMOV UR4, 0x40 ;  /* 0x0000004000047882 */ /* 0x000fc60000000000 */
[----:B------:R-:W-:Y:S01]  /*3b90*/  UVIRTCOUNT.DEALLOC.SMPOOL 0x80 ;  /* 0x000000800000784c */ /* 0x000fe20000000000 */
[----:B--2---:R-:W-:Y:S02]  /*3ba0*/  ULEA UR8, UR8, UR4, 0x18 ;  /* 0x0000000408087291 */ /* 0x004fe4000f8ec0ff */
[----:B------:R-:W-:-:S07]  /*3bb0*/  ULEA UR4, UR45, UR41, 0x3 ;  /* 0x000000292d047291 */ /* 0x000fce000f8e18ff */
[----:B------:R2:W-:Y:S02]  /*3bc0*/  @P0 STS.U8 [UR8+0x1c], R0 ;  /* 0x00001c00ff000988 */ /* 0x0005e40008000008 */
[----:B------:R-:W4:Y:S02]  /*3bd0*/  SYNCS.PHASECHK.TRANS64.TRYWAIT P0, [UR4], R3 ;  /* 0x00000003ff0075a7 */ /* 0x000f240008001104 */
[----:B--2-4-:R-:W-:Y:S05]  /*3be0*/  @!P0 BRA `(.L_x_65) ;  /* 0x00000070006c8947 */ /* 0x014fea0003800000 */
.L_x_188:
[----:B------:R-:W-:-:S04]  /*3bf0*/  UIADD3 UR4, UPT, UPT, UR45, 0x1, URZ ;  /* 0x000000012d047890 */ /* 0x000fc8000fffe0ff */
[----:B------:R-:W-:-:S04]  /*3c00*/  UISETP.NE.AND UP0, UPT, UR4, 0x4, UPT ;  /* 0x000000040400788c */ /* 0x000fc8000bf05270 */
[----:B------:R-:W-:Y:S02]  /*3c10*/  USEL UR6, URZ, 0x1, UP0 ;  /* 0x00000001ff067887 */ /* 0x000fe40008000000 */
[----:B------:R-:W-:-:S04]  /*3c20*/  USEL UR4, UR4, URZ, UP0 ;  /* 0x000000ff04047287 */ /* 0x000fc80008000000 */
[----:B-1----:R-:W-:Y:S01]  /*3c30*/  ULEA UR5, UR4, UR41, 0x3 ;  /* 0x0000002904057291 */ /* 0x002fe2000f8e18ff */
[----:B------:R-:W-:-:S04]  /*3c40*/  LOP3.LUT R2, R11, UR6, RZ, 0x3c, !PT ;  /* 0x000000060b027c12 */ /* 0x000fc8000f8e3cff */
[----:B--2---:R-:W-:-:S04]  /*3c50*/  SHF.L.U32 R3, R2, 0x1f, RZ ;  /* 0x0000001f02037819 */ /* 0x004fc800000006ff */
[----:B------:R-:W1:Y:S02]  /*3c60*/  SYNCS.PHASECHK.TRANS64.TRYWAIT P0, [UR5], R3 ;  /* 0x00000003ff0075a7 */ /* 0x000e640008001105 */
[----:B-1----:R-:W-:Y:S05]  /*3c70*/  @!P0 BRA `(.L_x_66) ;  /* 0x0000007000608947 */ /* 0x002fea0003800000 */
.L_x_190:
[----:B------:R-:W-:-:S04]  /*3c80*/  UIADD3 UR4, UPT, UPT, UR4, 0x1, URZ ;  /* 0x0000000104047890 */ /* 0x000fc8000fffe0ff */
[----:B------:R-:W-:-:S04]  /*3c90*/  UISETP.NE.AND UP0, UPT, UR4, 0x4, UPT ;  /* 0x000000040400788c */ /* 0x000fc8000bf05270 */
[----:B------:R-:W-:Y:S02]  /*3ca0*/  USEL UR6, URZ, 0x1, UP0 ;  /* 0x00000001ff067887 */ /* 0x000fe40008000000 */
[----:B------:R-:W-:-:S04]  /*3cb0*/  USEL UR4, UR4, URZ, UP0 ;  /* 0x000000ff04047287 */ /* 0x000fc80008000000 */
[----:B------:R-:W-:Y:S01]  /*3cc0*/  ULEA UR5, UR4, UR41, 0x3 ;  /* 0x0000002904057291 */ /* 0x000fe2000f8e18ff */
[----:B------:R-:W-:-:S04]  /*3cd0*/  LOP3.LUT R2, R2, UR6, RZ, 0x3c, !PT ;  /* 0x0000000602027c12 */ /* 0x000fc8000f8e3cff */
[----:B-1----:R-:W-:-:S04]  /*3ce0*/  SHF.L.U32 R3, R2, 0x1f, RZ ;  /* 0x0000001f02037819 */ /* 0x002fc800000006ff */
[----:B------:R-:W1:Y:S02]  /*3cf0*/  SYNCS.PHASECHK.TRANS64.TRYWAIT P0, [UR5], R3 ;  /* 0x00000003ff0075a7 */ /* 0x000e640008001105 */
[----:B-1----:R-:W-:Y:S05]  /*3d00*/  @!P0 BRA `(.L_x_67) ;  /* 0x0000007000548947 */ /* 0x002fea0003800000 */
.L_x_192:
[----:B------:R-:W-:-:S04]  /*3d10*/  UIADD3 UR4, UPT, UPT, UR4, 0x1, URZ ;  /* 0x0000000104047890 */ /* 0x000fc8000fffe0ff */
[----:B------:R-:W-:-:S04]  /*3d20*/  UISETP.NE.AND UP0, UPT, UR4, 0x4, UPT ;  /* 0x000000040400788c */ /* 0x000fc8000bf05270 */
[----:B------:R-:W-:Y:S02]  /*3d30*/  USEL UR5, URZ, 0x1, UP0 ;  /* 0x00000001ff057887 */ /* 0x000fe40008000000 */
[----:B------:R-:W-:-:S04]  /*3d40*/  USEL UR4, UR4, URZ, UP0 ;  /* 0x000000ff04047287 */ /* 0x000fc80008000000 */
[----:B------:R-:W-:Y:S01]  /*3d50*/  ULEA UR4, UR4, UR41, 0x3 ;  /* 0x0000002904047291 */ /* 0x000fe2000f8e18ff */
[----:B-1----:R-:W-:-:S04]  /*3d60*/  LOP3.LUT R3, R2, UR5, RZ, 0x3c, !PT ;  /* 0x0000000502037c12 */ /* 0x002fc8000f8e3cff */
[----:B------:R-:W-:-:S04]  /*3d70*/  SHF.L.U32 R3, R3, 0x1f, RZ ;  /* 0x0000001f03037819 */ /* 0x000fc800000006ff */
[----:B------:R-:W1:Y:S02]  /*3d80*/  SYNCS.PHASECHK.TRANS64.TRYWAIT P0, [UR4], R3 ;  /* 0x00000003ff0075a7 */ /* 0x000e640008001104 */
[----:B-1----:R-:W-:Y:S05]  /*3d90*/  @!P0 BRA `(.L_x_68) ;  /* 0x0000007000488947 */ /* 0x002fea0003800000 */
.L_x_194:
[----:B------:R-:W-:Y:S01]  /*3da0*/  NOP ;  /* 0x0000000000007918 */ /* 0x000fe20000000000 */
[----:B-1----:R-:W1:Y:S01]  /*3db0*/  LDS R0, [UR8+0x14] ;  /* 0x00001408ff007984 */ /* 0x002e620008000800 */
[----:B------:R-:W-:Y:S01]  /*3dc0*/  ULOP3.LUT UR4, UR65, 0xffff, URZ, 0xc0, !UPT ;  /* 0x0000ffff41047892 */ /* 0x000fe2000f8ec0ff */
[----:B------:R-:W-:Y:S01]  /*3dd0*/  UMOV UR5, 0xffff ;  /* 0x0000ffff00057882 */ /* 0x000fe20000000000 */
[----:B------:R-:W-:Y:S02]  /*3de0*/  UMOV UR6, 0x1 ;  /* 0x0000000100067882 */ /* 0x000fe40000000000 */
[----:B------:R-:W-:-:S04]  /*3df0*/  USHF.R.U32.HI UR4, URZ, 0x5, UR4 ;  /* 0x00000005ff047899 */ /* 0x000fc80008011604 */
[----:B------:R-:W-:Y:S02]  /*3e00*/  USHF.L.U32 UR5, UR5, UR4, URZ ;  /* 0x0000000405057299 */ /* 0x000fe400080006ff */
[----:B------:R-:W-:-:S04]  /*3e10*/  USHF.L.U32 UR4, UR6, UR4, URZ ;  /* 0x0000000406047299 */ /* 0x000fc800080006ff */
[----:B-1----:R-:W-:-:S04]  /*3e20*/  LOP3.LUT R0, R0, UR5, RZ, 0xc0, !PT ;  /* 0x0000000500007c12 */ /* 0x002fc8000f8ec0ff */
[----:B------:R-:W-:-:S13]  /*3e30*/  ISETP.NE.AND P0, PT, R0, UR5, PT ;  /* 0x0000000500007c0c */ /* 0x000fda000bf05270 */
[----:B------:R-:W-:Y:S05]  /*3e40*/  @P0 BRA `(.L_x_69) ;  /* 0x0000000000580947 */ /* 0x000fea0003800000 */
[----:B------:R-:W1:Y:S02]  /*3e50*/  LDS R0, [UR8+0x18] ;  /* 0x00001808ff007984 */ /* 0x000e640008000800 */
[----:B-1----:R-:W-:-:S04]  /*3e60*/  LOP3.LUT R0, R0, UR4, RZ, 0xc0, !PT ;  /* 0x0000000400007c12 */ /* 0x002fc8000f8ec0ff */
[----:B------:R-:W-:-:S13]  /*3e70*/  ISETP.NE.AND P0, PT, R0, UR4, PT ;  /* 0x0000000400007c0c */ /* 0x000fda000bf05270 */
[----:B------:R-:W-:Y:S05]  /*3e80*/  @P0 BRA `(.L_x_70) ;  /* 0x00000000003c0947 */ /* 0x000fea0003800000 */
[----:B------:R-:W1:Y:S01]  /*3e90*/  S2R R2, SR_LANEID ;  /* 0x0000000000027919 */ /* 0x000e620000000000 */
[----:B------:R-:W-:Y:S01]  /*3ea0*/  ULOP3.LUT UR5, URZ, UR5, URZ, 0x33, !UPT ;  /* 0x00000005ff057292 */ /* 0x000fe2000f8e33ff */
[----:B------:R-:W-:Y:S01]  /*3eb0*/  LOP3.LUT R4, RZ, UR4, RZ, 0x33, !PT ;  /* 0x00000004ff047c12 */ /* 0x000fe2000f8e33ff */
[----:B------:R-:W-:Y:S02]  /*3ec0*/  VOTEU.ANY UR4, UPT, PT ;  /* 0x0000000000047886 */ /* 0x000fe400038e0100 */
[----:B------:R-:W-:Y:S01]  /*3ed0*/  UFLO.U32 UR4, UR4 ;  /* 0x00000004000472bd */ /* 0x000fe200080e0000 */
[----:B------:R-:W2:Y:S01]  /*3ee0*/  REDUX UR6, R4 ;  /* 0x00000000040673c4 */ /* 0x000ea20000000000 */
[----:B------:R-:W-:-:S06]  /*3ef0*/  IMAD.U32 R0, RZ, RZ, UR5 ;  /* 0x00000005ff007e24 */ /* 0x000fcc000f8e00ff */
[----:B------:R4:W-:Y:S01]  /*3f00*/  UTCATOMSWS.AND URZ, UR5 ;  /* 0x0000000500ff79e3 */ /* 0x0009e20008000000 */
[----:B------:R-:W3:Y:S01]  /*3f10*/  REDUX UR7, R0 ;  /* 0x00000000000773c4 */ /* 0x000ee20000000000 */
[----:B-1----:R-:W-:Y:S01]  /*3f20*/  ISETP.EQ.U32.AND P0, PT, R2, UR4, PT ;  /* 0x0000000402007c0c */ /* 0x002fe2000bf02070 */
[----:B--2---:R-:W-:Y:S01]  /*3f30*/  IMAD.U32 R2, RZ, RZ, UR6 ;  /* 0x00000006ff027e24 */ /* 0x004fe2000f8e00ff */
[----:B---3--:R-:W-:-:S11]  /*3f40*/  MOV R3, UR7 ;  /* 0x0000000700037c02 */ /* 0x008fd60008000f00 */
[----:B------:R4:W-:Y:S04]  /*3f50*/  @P0 ATOMS.AND RZ, [UR8+0x14], R3 ;  /* 0x00001403ffff098c */ /* 0x0009e8000a800008 */
[----:B------:R4:W-:Y:S01]  /*3f60*/  @P0 ATOMS.AND RZ, [UR8+0x18], R2 ;  /* 0x00001802ffff098c */ /* 0x0009e2000a800008 */
[----:B------:R-:W-:Y:S05]  /*3f70*/  BRA `(.L_x_71) ;  /* 0x0000000000147947 */ /* 0x000fea0003800000 */
.L_x_70:
[----:B------:R-:W-:Y:S02]  /*3f80*/  MOV R2, 0x3fa0 ;  /* 0x00003fa000027802 */ /* 0x000fe40000000f00 */
[----:B---3-5:R-:W-:Y:S05]  /*3f90*/  CALL.REL.NOINC `($__internal_0_$__cuda_sm10x_tcgen05_guardrail_trap_col_being_dealloced_not_returned_by_alloc) ;  /* 0x0000007400e07944 */ /* 0x028fea0003c00000 */
[----:B------:R-:W-:Y:S05]  /*3fa0*/  BRA `(.L_x_71) ;  /* 0x0000000000087947 */ /* 0x000fea0003800000 */
.L_x_69:
[----:B------:R-:W-:Y:S02]  /*3fb0*/  MOV R2, 0x3fd0 ;  /* 0x00003fd000027802 */ /* 0x000fe40000000f00 */
[----:B---3-5:R-:W-:Y:S05]  /*3fc0*/  CALL.REL.NOINC `($__internal_2_$__cuda_sm10x_tcgen05_guardrail_trap_unallocated_columns_being_dealloced) ;  /* 0x0000007400ec7944 */ /* 0x028fea0003c00000 */
.L_x_71:
[----:B------:R-:W-:Y:S01]  /*3fd0*/  NOP ;  /* 0x0000000000007918 */ /* 0x000fe20000000000 */
[----:B----4-:R-:W-:Y:S05]  /*3fe0*/  EXIT ;  /* 0x000000000000794d */ /* 0x010fea0003800000 */
.L_x_53:
[----:B------:R-:W-:-:S09]  /*3ff0*/  UISETP.NE.OR UP0, UPT, UR18, 0x3, !UP3 ;  /* 0x000000031200788c */ /* 0x000fd2000df05670 */
[----:B------:R-:W-:Y:S05]  /*4000*/  BRA.U UP0, `(.L_x_72) ;  /* 0x0000001900007547 */ /* 0x000fea000b800000 */
[----:B------:R-:W2:Y:S01]  /*4010*/  LDCU.64 UR4, c[0x0][0x888] ;  /* 0x00011100ff0477ac */ /* 0x000ea20008000a00 */
[----:B------:R-:W3:Y:S01]  /*4020*/  LDC.64 R12, c[0x0][0x348] ;  /* 0x0000d200ff0c7b82 */ /* 0x000ee20000000a00 */
[----:B------:R-:W-:Y:S01]  /*4030*/  HFMA2 R10, -RZ, RZ, 0, 0 ;  /* 0x00000000ff0a7431 */ /* 0x000fe200000001ff */
[----:B------:R-:W-:Y:S01]  /*4040*/  MOV R9, RZ ;  /* 0x000000ff00097202 */ /* 0x000fe20000000f00 */
[----:B------:R-:W4:Y:S01]  /*4050*/  LDCU UR38, c[0x0][0x370] ;  /* 0x00006e00ff2677ac */ /* 0x000f220008000800 */
[----:B------:R-:W-:Y:S01]  /*4060*/  HFMA2 R3, -RZ, RZ, 0, 0.0078125 ;  /* 0x00002000ff037431 */ /* 0x000fe200000001ff */
[----:B------:R-:W4:Y:S01]  /*4070*/  LDCU.128 UR48, c[0x0][0xb10] ;  /* 0x00016200ff3077ac */ /* 0x000f220008000c00 */
[----:B------:R-:W1:Y:S01]  /*4080*/  LDCU UR37, c[0x0][0x374] ;  /* 0x00006e80ff2577ac */ /* 0x000e620008000800 */
[----:B------:R-:W1:Y:S01]  /*4090*/  LDCU.64 UR30, c[0x0][0x890] ;  /* 0x00011200ff1e77ac */ /* 0x000e620008000a00 */
[----:B--2---:R-:W-:Y:S01]  /*40a0*/  UISETP.NE.U32.AND UP0, UPT, UR4, URZ, UPT ;  /* 0x000000ff0400728c */ /* 0x004fe2000bf05070 */
[----:B------:R-:W2:Y:S01]  /*40b0*/  LDCU UR15, c[0x0][0xb0c] ;  /* 0x00016180ff0f77ac */ /* 0x000ea20008000800 */
[----:B------:R-:W3:Y:S01]  /*40c0*/  LDCU UR53, c[0x0][0xb20] ;  /* 0x00016400ff3577ac */ /* 0x000ee20008000800 */
[----:B------:R-:W3:Y:S01]  /*40d0*/  LDCU UR4, c[0x0][0xb30] ;  /* 0x00016600ff0477ac */ /* 0x000ee20008000800 */
[----:B----4-:R-:W-:-:S02]  /*40e0*/  UIMAD.WIDE.U32 UR6, UR38, UR48, URZ ;  /* 0x00000030260672a5 */ /* 0x010fc4000f8e00ff */
[----:B-1----:R-:W-:Y:S02]  /*40f0*/  UIMAD.WIDE.U32 UR8, UR37, UR51, URZ ;  /* 0x00000033250872a5 */ /* 0x002fe4000f8e00ff */
[----:B------:R-:W-:Y:S01]  /*4100*/  UISETP.NE.AND.EX UP6, UPT, UR5, URZ, UPT, UP0 ;  /* 0x000000ff0500728c */ /* 0x000fe2000bfc5300 */
[----:B------:R-:W-:Y:S01]  /*4110*/  UMOV UR21, 0x400 ;  /* 0x0000040000157882 */ /* 0x000fe20000000000 */
[----:B------:R-:W-:Y:S02]  /*4120*/  UISETP.NE.AND UP0, UPT, UR45, 0x1, UPT ;  /* 0x000000012d00788c */ /* 0x000fe4000bf05270 */
[----:B------:R-:W-:Y:S02]  /*4130*/  UISETP.NE.U32.AND UP0, UPT, UR30, URZ, UPT ;  /* 0x000000ff1e00728c */ /* 0x000fe4000bf05070 */
[----:B------:R-:W-:Y:S02]  /*4140*/  ULEA UR21, UR52, UR21, 0x18 ;  /* 0x0000001534157291 */ /* 0x000fe4000f8ec0ff */
[----:B------:R-:W-:Y:S01]  /*4150*/  USEL UR39, URZ, 0x1, UP5 ;  /* 0x00000001ff277887 */ /* 0x000fe2000a800000 */
[----:B------:R-:W-:Y:S01]  /*4160*/  UMOV UR6, UR7 ;  /* 0x0000000700067c82 */ /* 0x000fe20008000000 */
[----:B------:R-:W-:Y:S01]  /*4170*/  UMOV UR46, UR9 ;  /* 0x00000009002e7c82 */ /* 0x000fe20008000000 */
[----:B------:R-:W-:-:S02]  /*4180*/  UISETP.GE.AND UP2, UPT, UR45, 0x1, UPT ;  /* 0x000000012d00788c */ /* 0x000fc4000bf46270 */
[----:B------:R-:W-:Y:S02]  /*4190*/  UISETP.NE.AND.EX UP5, UPT, UR31, URZ, UPT, UP0 ;  /* 0x000000ff1f00728c */ /* 0x000fe4000bfa5300 */
[----:B------:R-:W-:Y:S01]  /*41a0*/  UPLOP3.LUT UP3, UPT, UPT, UPT, UPT, 0x40, 0x4 ;  /* 0x000000000004789c */ /* 0x000fe20003f6e870 */
[----:B------:R-:W1:Y:S01]  /*41b0*/  LDCU.64 UR22, c[0x0][0xb28] ;  /* 0x00016500ff1677ac */ /* 0x000e620008000a00 */
[----:B--2---:R-:W-:Y:S02]  /*41c0*/  UISETP.NE.AND UP2, UPT, UR15, 0x1, UPT ;  /* 0x000000010f00788c */ /* 0x004fe4000bf45270 */
[----:B------:R-:W-:Y:S02]  /*41d0*/  UIADD3 UR41, UPT, UPT, UR21, 0x20, URZ ;  /* 0x0000002015297890 */ /* 0x000fe4000fffe0ff */
[----:B------:R-:W-:Y:S02]  /*41e0*/  UIADD3 UR33, UPT, UPT, UR21, 0x28, URZ ;  /* 0x0000002815217890 */ /* 0x000fe4000fffe0ff */
[----:B------:R-:W-:-:S02]  /*41f0*/  UIADD3 UR25, UPT, UPT, UR21, 0x30, URZ ;  /* 0x0000003015197890 */ /* 0x000fc4000fffe0ff */
[----:B------:R-:W-:Y:S02]  /*4200*/  UIADD3 UR17, UPT, UPT, UR21, 0x38, URZ ;  /* 0x0000003815117890 */ /* 0x000fe4000fffe0ff */
[----:B------:R-:W-:Y:S02]  /*4210*/  USHF.R.U32.HI UR47, URZ, UR49, UR6 ;  /* 0x00000031ff2f7299 */ /* 0x000fe40008011606 */
[----:B---3--:R-:W-:Y:S02]  /*4220*/  USHF.R.U32.HI UR46, URZ, UR53, UR46 ;  /* 0x00000035ff2e7299 */ /* 0x008fe4000801162e */
[----:B------:R-:W-:Y:S02]  /*4230*/  UISETP.NE.AND UP0, UPT, UR50, 0x1, UPT ;  /* 0x000000013200788c */ /* 0x000fe4000bf05270 */
[----:B------:R-:W-:-:S11]  /*4240*/  UISETP.NE.AND UP4, UPT, UR4, 0x1, UPT ;  /* 0x000000010400788c */ /* 0x000fd6000bf85270 */
.L_x_87:
[C---:B------:R-:W-:Y:S02]  /*4250*/  LEA R8, R10.reuse, UR21, 0x3 ;  /* 0x000000150a087c11 */ /* 0x040fe4000f8e18ff */
[----:B------:R-:W-:Y:S02]  /*4260*/  SHF.L.U32 R5, R9, 0x1f, RZ ;  /* 0x0000001f09057819 */ /* 0x000fe400000006ff */
[----:B------:R-:W-:Y:S02]  /*4270*/  LEA R6, R10, UR21, 0x4 ;  /* 0x000000150a067c11 */ /* 0x000fe4000f8e20ff */
[----:B--2---:R-:W2:Y:S02]  /*4280*/  SYNCS.PHASECHK.TRANS64.TRYWAIT P0, [R8+URZ+0x70], R5 ;  /* 0x00007005080075a7 */ /* 0x004ea400080011ff */
[----:B--2---:R-:W-:Y:S05]  /*4290*/  @!P0 BRA `(.L_x_73) ;  /* 0x0000006c00208947 */ /* 0x004fea0003800000 */
.L_x_195:
[----:B--2---:R-:W2:Y:S01]  /*42a0*/  LDS.128 R4, [R6+0x100] ;  /* 0x0001000006047984 */ /* 0x004ea20000000c00 */
[----:B------:R-:W-:Y:S01]  /*42b0*/  UISETP.GE.AND UP0, UPT, UR45, 0x1, UPT ;  /* 0x000000012d00788c */ /* 0x000fe2000bf06270 */
[----:B------:R-:W-:Y:S01]  /*42c0*/  @!PT LDS RZ, [RZ] ;  /* 0x00000000fffff984 */ /* 0x000fe20000000800 */
[----:B------:R-:W-:Y:S01]  /*42d0*/  @!PT LDS RZ, [RZ] ;  /* 0x00000000fffff984 */ /* 0x000fe20000000800 */
[----:B------:R-:W-:Y:S01]  /*42e0*/  @!PT LDS RZ, [RZ] ;  /* 0x00000000fffff984 */ /* 0x000fe20000000800 */
[----:B------:R-:W-:Y:S01]  /*42f0*/  @!PT LDS RZ, [RZ] ;  /* 0x00000000fffff984 */ /* 0x000fe20000000800 */
[----:B------:R3:W-:Y:S06]  /*4300*/  MEMBAR.ALL.CTA ;  /* 0x0000000000007992 */ /* 0x0007ec0000008000 */
[----:B---3--:R-:W3:Y:S01]  /*4310*/  FENCE.VIEW.ASYNC.S ;  /* 0x00000000000073c6 */ /* 0x008ee20000000000 */
[----:B--2---:R-:W-:Y:S11]  /*4320*/  LOP3.LUT P0, RZ, R6, 0x1, RZ, 0xc0, !PT ;  /* 0x0000000106ff7812 */ /* 0x004ff6000780c0ff */
[----:B------:R-:W-:Y:S02]  /*4330*/  @!UPT UIADD3 URZ, UPT, UPT, URZ, URZ, URZ ;  /* 0x000000fffffff290 */ /* 0x000fe4000fffe0ff */
[----:B---3--:R-:W-:Y:S01]  /*4340*/  VOTEU.ANY UP2, P0 ;  /* 0x0000000000ff7886 */ /* 0x008fe20000040100 */
[----:B------:R-:W-:Y:S11]  /*4350*/  PLOP3.LUT P0, PT, PT, PT, UP2, 0x80, 0x8 ;  /* 0x000000000008781c */ /* 0x000ff60003f0f028 */
[----:B------:R-:W-:Y:S02]  /*4360*/  @!UPT UIADD3 URZ, UPT, UPT, URZ, URZ, URZ ;  /* 0x000000fffffff290 */ /* 0x000fe4000fffe0ff */
[----:B------:R-:W-:Y:S02]  /*4370*/  @P0 SHF.R.U32.HI R0, RZ, 0x10, R5 ;  /* 0x00000010ff000819 */ /* 0x000fe40000011605 */
[----:B------:R-:W-:Y:S02]  /*4380*/  @P0 MOV R2, R4 ;  /* 0x0000000400020202 */ /* 0x000fe40000000f00 */
[----:B------:R-:W-:Y:S01]  /*4390*/  @P0 R2UR UR4, R0 ;  /* 0x00000000000402ca */ /* 0x000fe200000e0000 */
[----:B------:R-:W-:Y:S01]  /*43a0*/  VIADD R0, R8, 0x80 ;  /* 0x0000008008007836 */ /* 0x000fe20000000000 */
[----:B------:R-:W-:Y:S02]  /*43b0*/  @P0 LOP3.LUT R4, R5, 0xffff, RZ, 0xc0, !PT ;  /* 0x0000ffff05040812 */ /* 0x000fe400078ec0ff */
[----:B------:R-:W-:Y:S02]  /*43c0*/  @P0 R2UR UR6, R2 ;  /* 0x00000000020602ca */ /* 0x000fe400000e0000 */
[----:B------:R-:W-:Y:S02]  /*43d0*/  PRMT R0, RZ, 0x654, R0 ;  /* 0x00000654ff007816 */ /* 0x000fe40000000000 */
[----:B------:R-:W-:Y:S02]  /*43e0*/  @P0 R2UR UR5, R4 ;  /* 0x00000000040502ca */ /* 0x000fe400000e0000 */
[----:B------:R2:W-:Y:S03]  /*43f0*/  SYNCS.ARRIVE.TRANS64.RED.A1T0 RZ, [R0+URZ], RZ ;  /* 0x000000ff00ff79a7 */ /* 0x0005e600081004ff */
[----:B------:R-:W-:Y:S04]  /*4400*/  @UP2 UMOV UR29, UR4 ;  /* 0x00000004001d2c82 */ /* 0x000fe80008000000 */
[----:B------:R-:W-:Y:S04]  /*4410*/  @UP2 UMOV UR14, UR6 ;  /* 0x00000006000e2c82 */ /* 0x000fe80008000000 */
[----:B------:R-:W-:Y:S01]  /*4420*/  @UP2 UMOV UR13, UR5 ;  /* 0x00000005000d2c82 */ /* 0x000fe20008000000 */
[----:B------:R-:W-:Y:S05]  /*4430*/  BRA.U !UP0, `(.L_x_74) ;  /* 0x0000000108c07547 */ /* 0x000fea000b800000 */
[----:B------:R-:W-:Y:S02]  /*4440*/  UIMAD.WIDE.U32 UR18, UR13, UR51, URZ ;  /* 0x000000330d1272a5 */ /* 0x000fe4000f8e00ff */
[----:B------:R-:W-:Y:S02]  /*4450*/  UP2UR UR16, UPR, URZ, 0x4 ;  /* 0x00000004ff107883 */ /* 0x000fe40008000000 */
[----:B------:R-:W-:Y:S02]  /*4460*/  UISETP.NE.AND UP2, UPT, UR50, 0x1, UPT ;  /* 0x000000013200788c */ /* 0x000fe4000bf45270 */
[----:B------:R-:W-:Y:S02]  /*4470*/  UIMAD.WIDE.U32 UR26, UR14, UR48, URZ ;  /* 0x000000300e1a72a5 */ /* 0x000fe4000f8e00ff */
[----:B------:R-:W-:Y:S02]  /*4480*/  USEL UR4, UR37, UR46, !UP2 ;  /* 0x0000002e25047287 */ /* 0x000fe4000d000000 */
[----:B------:R-:W-:Y:S02]  /*4490*/  UISETP.NE.AND UP0, UPT, UR15, 0x1, UPT ;  /* 0x000000010f00788c */ /* 0x000fe4000bf05270 */
[----:B------:R-:W-:Y:S02]  /*44a0*/  UP2UR UR20, UPR, URZ, 0x2 ;  /* 0x00000002ff147883 */ /* 0x000fe40008000000 */
[----:B------:R-:W-:Y:S02]  /*44b0*/  UISETP.NE.AND UP1, UPT, UR45, 0x1, UPT ;  /* 0x000000012d00788c */ /* 0x000fe4000bf25270 */
[----:B-1----:R-:W-:Y:S02]  /*44c0*/  UIMAD.WIDE.U32 UR8, UR4, UR22, URZ ;  /* 0x00000016040872a5 */ /* 0x002fe4000f8e00ff */
[----:B------:R-:W-:Y:S01]  /*44d0*/  USEL UR7, UR38, UR47, !UP0 ;  /* 0x0000002f26077287 */ /* 0x000fe2000c000000 */
[----:B------:R-:W-:Y:S02]  /*44e0*/  UMOV UR5, UR19 ;  /* 0x0000001300057c82 */ /* 0x000fe40008000000 */
[----:B------:R-:W-:Y:S02]  /*44f0*/  USHF.R.U32.HI UR6, URZ, UR53, UR5 ;  /* 0x00000035ff067299 */ /* 0x000fe40008011605 */
[----:B------:R-:W-:Y:S02]  /*4500*/  UIMAD.WIDE.U32 UR10, UR7, UR22, URZ ;  /* 0x00000016070a72a5 */ /* 0x000fe4000f8e00ff */
[----:B------:R-:W-:Y:S02]  /*4510*/  USEL UR6, UR13, UR6, !UP2 ;  /* 0x000000060d067287 */ /* 0x000fe4000d000000 */
[----:B------:R-:W-:Y:S01]  /*4520*/  UISETP.NE.AND UP2, UPT, UR16, URZ, UPT ;  /* 0x000000ff1000728c */ /* 0x000fe2000bf45270 */
[----:B------:R-:W-:Y:S02]  /*4530*/  UMOV UR5, UR27 ;  /* 0x0000001b00057c82 */ /* 0x000fe40008000000 */
[----:B------:R-:W-:Y:S03]  /*4540*/  USHF.R.U32.HI UR12, URZ, UR49, UR5 ;  /* 0x00000031ff0c7299 */ /* 0x000fe60008011605 */
[----:B------:R-:W-:Y:S02]  /*4550*/  UMOV UR5, UR9 ;  /* 0x0000000900057c82 */ /* 0x000fe40008000000 */
[----:B------:R-:W-:Y:S03]  /*4560*/  @UP1 USHF.R.U32.HI UR4, URZ, UR23, UR5 ;  /* 0x00000017ff041299 */ /* 0x000fe60008011605 */
[----:B------:R-:W-:Y:S01]  /*4570*/  UMOV UR5, UR11 ;  /* 0x0000000b00057c82 */ /* 0x000fe20008000000 */
[----:B------:R-:W-:Y:S02]  /*4580*/  UIMAD UR4, UR45, UR4, URZ ;  /* 0x000000042d0472a4 */ /* 0x000fe4000f8e02ff */
[----:B------:R-:W-:Y:S02]  /*4590*/  @UP1 USHF.R.U32.HI UR7, URZ, UR23, UR5 ;  /* 0x00000017ff071299 */ /* 0x000fe40008011605 */
[----:B------:R-:W-:Y:S02]  /*45a0*/  USEL UR5, UR14, UR12, !UP0 ;  /* 0x0000000c0e057287 */ /* 0x000fe4000c000000 */
[----:B------:R-:W-:Y:S02]  /*45b0*/  UIMAD.WIDE.U32 UR10, UR6, UR22, URZ ;  /* 0x00000016060a72a5 */ /* 0x000fe4000f8e00ff */
[----:B------:R-:W-:Y:S02]  /*45c0*/  UIMAD UR8, UR45, UR7, URZ ;  /* 0x000000072d0872a4 */ /* 0x000fe4000f8e02ff */
[----:B------:R-:W-:Y:S03]  /*45d0*/  UISETP.GE.AND UP0, UPT, UR6, UR4, UPT ;  /* 0x000000040600728c */ /* 0x000fe6000bf06270 */
[----:B------:R-:W-:Y:S01]  /*45e0*/  UMOV UR4, UR11 ;  /* 0x0000000b00047c82 */ /* 0x000fe20008000000 */
[----:B------:R-:W-:Y:S02]  /*45f0*/  UISETP.GE.OR UP0, UPT, UR5, UR8, UP0 ;  /* 0x000000080500728c */ /* 0x000fe40008706670 */
[----:B------:R-:W-:Y:S02]  /*4600*/  USHF.R.U32.HI UR4, URZ, UR23, UR4 ;  /* 0x00000017ff047299 */ /* 0x000fe40008011604 */
[----:B------:R-:W-:Y:S02]  /*4610*/  UIMAD.WIDE.U32 UR8, UR5, UR22, URZ ;  /* 0x00000016050872a5 */ /* 0x000fe4000f8e00ff */
[----:B------:R-:W-:Y:S04]  /*4620*/  USEL UR10, UR6, UR4, !UP1 ;  /* 0x00000004060a7287 */ /* 0x000fe8000c800000 */
[----:B------:R-:W-:Y:S01]  /*4630*/  UIADD3 UR11, UPT, UPT, -UR10, URZ, URZ ;  /* 0x000000ff0a0b7290 */ /* 0x000fe2000fffe1ff */
[----:B------:R-:W-:Y:S02]  /*4640*/  @!UP0 UMOV UR4, UR9 ;  /* 0x0000000900048c82 */ /* 0x000fe40008000000 */
[----:B------:R-:W-:Y:S02]  /*4650*/  @!UP0 USHF.R.U32.HI UR4, URZ, UR23, UR4 ;  /* 0x00000017ff048299 */ /* 0x000fe40008011604 */
[----:B------:R-:W-:Y:S02]  /*4660*/  UIMAD UR8, UR45, UR11, UR6 ;  /* 0x0000000b2d0872a4 */ /* 0x000fe4000f8e0206 */
[----:B------:R-:W-:Y:S02]  /*4670*/  @!UP0 USEL UR4, UR5, UR4, !UP1 ;  /* 0x0000000405048287 */ /* 0x000fe4000c800000 */
[----:B------:R-:W-:Y:S02]  /*4680*/  UISETP.NE.AND UP1, UPT, UR20, URZ, UPT ;  /* 0x000000ff1400728c */ /* 0x000fe4000bf25270 */
[----:B------:R-:W-:Y:S02]  /*4690*/  @!UP0 UIMAD UR7, UR7, UR8, UR4 ;  /* 0x00000008070782a4 */ /* 0x000fe4000f8e0204 */
[----:B------:R-:W-:Y:S02]  /*46a0*/  @!UP0 UIADD3 UR9, UPT, UPT, UR10, -UR4, URZ ;  /* 0x800000040a098290 */ /* 0x000fe4000fffe0ff */
[----:B------:R-:W-:Y:S02]  /*46b0*/  UIADD3 UR8, UPT, UPT, -UR6, URZ, URZ ;  /* 0x000000ff06087290 */ /* 0x000fe4000fffe1ff */
[----:B------:R-:W-:Y:S02]  /*46c0*/  UIADD3 UR4, UPT, UPT, -UR5, URZ, URZ ;  /* 0x000000ff05047290 */ /* 0x000fe4000fffe1ff */
[----:B------:R-:W-:Y:S03]  /*46d0*/  @!UP0 UIMAD UR6, UR9, UR45, UR5 ;  /* 0x0000002d090682a4 */ /* 0x000fe6000f8e0205 */
[----:B------:R-:W-:Y:S01]  /*46e0*/  @!UP0 UMOV UR5, UR7 ;  /* 0x0000000700058c82 */ /* 0x000fe20008000000 */
[----:B------:R-:W-:Y:S02]  /*46f0*/  UIMAD UR7, UR15, UR4, UR14 ;  /* 0x000000040f0772a4 */ /* 0x000fe4000f8e020e */
[----:B------:R-:W-:Y:S02]  /*4700*/  UIMAD UR4, UR50, UR8, UR13 ;  /* 0x00000008320472a4 */ /* 0x000fe4000f8e020d */
[----:B------:R-:W-:Y:S02]  /*4710*/  UIMAD UR14, UR5, UR15, UR7 ;  /* 0x0000000f050e72a4 */ /* 0x000fe4000f8e0207 */
[----:B------:R-:W-:Y:S11]  /*4720*/  UIMAD UR13, UR6, UR50, UR4 ;  /* 0x00000032060d72a4 */ /* 0x000ff6000f8e0204 */
[----:B------:R-:W-:Y:S01]  /*4730*/  @!UPT UIADD3 URZ, UPT, UPT, URZ, URZ, URZ ;  /* 0x000000fffffff290 */ /* 0x000fe2000fffe0ff */
.L_x_74:
[----:B------:R-:W3:Y:S01]  /*4740*/  @!UP4 LDCU.128 UR8, c[0x0][0xb10] ;  /* 0x00016200ff08c7ac */ /* 0x000ee20008000c00 */
[----:B------:R-:W-:Y:S01]  /*4750*/  IMAD.MOV.U32 R5, RZ, RZ, 0x1 ;  /* 0x00000001ff057424 */ /* 0x000fe200078e00ff */
[----:B------:R-:W-:Y:S04]  /*4760*/  ISETP.NE.U32.AND P0, PT, RZ, UR30, PT ;  /* 0x0000001eff007c0c */ /* 0x000fe8000bf05070 */
[----:B------:R-:W-:Y:S01]  /*4770*/  ISETP.NE.AND.EX P0, PT, RZ, UR31, PT, P0 ;  /* 0x0000001fff007c0c */ /* 0x000fe2000bf05300 */
[----:B------:R-:W4:Y:S01]  /*4780*/  @!UP4 LDCU UR5, c[0x0][0xb0c] ;  /* 0x00016180ff05c7ac */ /* 0x000f220008000800 */
[----:B------:R-:W-:Y:S01]  /*4790*/  SHF.L.U32 R5, R5, 0x1f, RZ ;  /* 0x0000001f05057819 */ /* 0x000fe200000006ff */
[----:B------:R-:W-:Y:S02]  /*47a0*/  USHF.L.U32 UR43, UR24, 0x6, URZ ;  /* 0x00000006182b7899 */ /* 0x000fe400080006ff */
[----:B------:R-:W-:Y:S02]  /*47b0*/  USHF.L.U32 UR42, UR28, 0x8, URZ ;  /* 0x000000081c2a7899 */ /* 0x000fe400080006ff */
[----:B---3--:R-:W-:Y:S07]  /*47c0*/  UIMAD.WIDE.U32 UR6, UR14, UR8, URZ ;  /* 0x000000080e0672a5 */ /* 0x008fee000f8e00ff */
[----:B------:R-:W-:Y:S01]  /*47d0*/  @!UP4 UMOV UR4, UR7 ;  /* 0x000000070004cc82 */ /* 0x000fe20008000000 */
[----:B----4-:R-:W-:Y:S02]  /*47e0*/  @!UP4 UISETP.NE.AND UP0, UPT, UR5, 0x1, UPT ;  /* 0x000000010500c88c */ /* 0x010fe4000bf05270 */
[----:B------:R-:W-:Y:S02]  /*47f0*/  @!UP4 USHF.R.U32.HI UR4, URZ, UR9, UR4 ;  /* 0x00000009ff04c299 */ /* 0x000fe40008011604 */
[----:B------:R-:W-:Y:S02]  /*4800*/  UIMAD.WIDE.U32 UR6, UR13, UR11, URZ ;  /* 0x0000000b0d0672a5 */ /* 0x000fe4000f8e00ff */
[----:B------:R-:W-:Y:S02]  /*4810*/  @!UP4 USEL UR8, UR14, UR4, !UP0 ;  /* 0x000000040e08c287 */ /* 0x000fe4000c000000 */
[----:B------:R-:W-:Y:S03]  /*4820*/  @!UP4 UISETP.NE.AND UP0, UPT, UR10, 0x1, UPT ;  /* 0x000000010a00c88c */ /* 0x000fe6000bf05270 */
[----:B------:R-:W-:Y:S02]  /*4830*/  @!UP4 UMOV UR6, UR7 ;  /* 0x000000070006cc82 */ /* 0x000fe40008000000 */
[----:B------:R-:W3:Y:S02]  /*4840*/  @!UP4 LDCU UR4, c[0x0][0xb20] ;  /* 0x00016400ff04c7ac */ /* 0x000ee40008000800 */
[----:B---3--:R-:W-:Y:S04]  /*4850*/  @!UP4 USHF.R.U32.HI UR6, URZ, UR4, UR6 ;  /* 0x00000004ff06c299 */ /* 0x008fe80008011606 */
[----:B------:R-:W-:Y:S04]  /*4860*/  @!UP4 USEL UR6, UR13, UR6, !UP0 ;  /* 0x000000060d06c287 */ /* 0x000fe8000c000000 */
[----:B------:R-:W-:Y:S02]  /*4870*/  @!UP4 UIADD3 UR4, UPT, UPT, -UR8, UR6, URZ ;  /* 0x000000060804c290 */ /* 0x000fe4000fffe1ff */
[----:B------:R-:W-:Y:S02]  /*4880*/  @!UP4 UIADD3 UR6, UPT, UPT, UR8, -UR6, URZ ;  /* 0x800000060806c290 */ /* 0x000fe4000fffe0ff */
[----:B------:R-:W-:Y:S02]  /*4890*/  @!UP4 UIMAD UR14, UR4, UR5, UR14 ;  /* 0x00000005040ec2a4 */ /* 0x000fe4000f8e020e */
[----:B------:R-:W-:Y:S01]  /*48a0*/  @!UP4 UIMAD UR13, UR6, UR10, UR13 ;  /* 0x0000000a060dc2a4 */ /* 0x000fe2000f8e020d */
[----:B------:R-:W-:Y:S11]  /*48b0*/  BRA.U UP3, `(.L_x_75) ;  /* 0x0000000103107547 */ /* 0x000ff6000b800000 */
[----:B--2---:R-:W-:Y:S04]  /*48c0*/  MOV R0, UR39 ;  /* 0x0000002700007c02 */ /* 0x004fe80008000f00 */
[----:B------:R-:W-:Y:S04]  /*48d0*/  SHF.L.U32 R7, R0, 0x1f, RZ ;  /* 0x0000001f00077819 */ /* 0x000fe800000006ff */
[----:B------:R-:W2:Y:S02]  /*48e0*/  SYNCS.PHASECHK.TRANS64.TRYWAIT P1, [UR21+0x68], R7 ;  /* 0x00006807ff0075a7 */ /* 0x000ea40008021115 */
[----:B--2---:R-:W-:Y:S05]  /*48f0*/  @!P1 BRA `(.L_x_76) ;  /* 0x00000064009c9947 */ /* 0x004fea0003800000 */
.L_x_75:
[----:B------:R-:W-:Y:S05]  /*4900*/  BRA.U !UP5, `(.L_x_77) ;  /* 0x000000010d387547 */ /* 0x000fea000b800000 */
[----:B------:R-:W-:Y:S01]  /*4910*/  UPLOP3.LUT UP1, UPT, UPT, UPT, UP6, 0x80, 0x8 ;  /* 0x000000000008789c */ /* 0x000fe20003f2f060 */
[----:B--2---:R-:W-:Y:S01]  /*4920*/  HFMA2 R0, -RZ, RZ, 0, 5.9604644775390625e-08 ;  /* 0x00000001ff007431 */ /* 0x004fe200000001ff */
[----:B------:R-:W2:Y:S01]  /*4930*/  LDCU.64 UR8, c[0x0][0x358] ;  /* 0x00006b00ff0877ac */ /* 0x000ea20008000a00 */
[----:B------:R-:W-:Y:S03]  /*4940*/  IMAD.MOV.U32 R64, RZ, RZ, 0x1 ;  /* 0x00000001ff407424 */ /* 0x000fe600078e00ff */
[----:B------:R-:W-:Y:S05]  /*4950*/  PLOP3.LUT P1, PT, PT, PT, UP1, 0x80, 0x8 ;  /* 0x000000000008781c */ /* 0x000fea0003f2f018 */
[----:B------:R-:W3:Y:S01]  /*4960*/  @UP1 LDCU.64 UR4, c[0x0][0x888] ;  /* 0x00011100ff0417ac */ /* 0x000ee20008000a00 */
[----:B------:R-:W-:Y:S07]  /*4970*/  @UP1 UIMAD UR6, UR36, UR30, URZ ;  /* 0x0000001e240612a4 */ /* 0x000fee000f8e02ff */
[----:B------:R-:W-:Y:S01]  /*4980*/  @!P1 PRMT R64, R0, 0x7610, R64 ;  /* 0x0000761000409816 */ /* 0x000fe20000000040 */
[----:B---3--:R-:W-:Y:S06]  /*4990*/  @UP1 UIMAD.WIDE UR4, UR6, 0x4, UR4 ;  /* 0x00000004060418a5 */ /* 0x008fec000f8e0204 */
[----:B------:R-:W-:Y:S01]  /*49a0*/  IMAD.U32 R6, RZ, RZ, UR4 ;  /* 0x00000004ff067e24 */ /* 0x000fe2000f8e00ff */
[----:B------:R-:W-:Y:S04]  /*49b0*/  MOV R7, UR5 ;  /* 0x0000000500077c02 */ /* 0x000fe80008000f00 */
[----:B------:R-:W3:Y:S01]  /*49c0*/  @!UP1 LDCU UR4, c[0x0][0x880] ;  /* 0x00011000ff0497ac */ /* 0x000ee20008000800 */
[----:B--2--5:R4:W5:Y:S02]  /*49d0*/  @P1 LDG.E R26, desc[UR8][R6.64] ;  /* 0x00000008061a1981 */ /* 0x024964000c1e1900 */
[----:B---34-:R-:W-:Y:S07]  /*49e0*/  @!P1 IMAD.U32 R26, RZ, RZ, UR4 ;  /* 0x00000004ff1a9e24 */ /* 0x018fee000f8e00ff */
.L_x_77:
[----:B-----5:R-:W-:Y:S01]  /*49f0*/  @!P0 FSETP.EQ.AND P2, PT, R26, RZ, PT ;  /* 0x000000ff1a00820b */ /* 0x020fe20003f42000 */
[----:B------:R-:W-:Y:S01]  /*4a00*/  @!UPT UIADD3 URZ, UPT, UPT, URZ, URZ, URZ ;  /* 0x000000fffffff290 */ /* 0x000fe2000fffe0ff */
[----:B------:R-:W-:Y:S11]  /*4a10*/  @!P0 BRA `(.L_x_78) ;  /* 0x0000000000148947 */ /* 0x000ff60003800000 */
[----:B------:R-:W-:Y:S02]  /*4a20*/  LOP3.LUT P0, RZ, R64, 0xff, RZ, 0xc0, !PT ;  /* 0x000000ff40ff7812 */ /* 0x000fe4000780c0ff */
[----:B------:R-:W-:Y:S04]  /*4a30*/  PLOP3.LUT P2, PT, PT, PT, UP1, 0x80, 0x8 ;  /* 0x000000000008781c */ /* 0x000fe80003f4f018 */
[----:B------:R-:W-:Y:S07]  /*4a40*/  PLOP3.LUT P2, PT, P2, PT, PT, 0x8, 0x80 ;  /* 0x000000000080781c */ /* 0x000fee000174e170 */
[----:B------:R-:W-:Y:S11]  /*4a50*/  @P0 FSETP.EQ.AND P2, PT, R26, RZ, PT ;  /* 0x000000ff1a00020b */ /* 0x000ff60003f42000 */
[----:B------:R-:W-:Y:S02]  /*4a60*/  @!UPT UIADD3 URZ, UPT, UPT, URZ, URZ, URZ ;  /* 0x000000fffffff290 */ /* 0x000fe4000fffe0ff */
.L_x_78:
[----:B------:R-:W3:Y:S01]  /*4a70*/  SYNCS.PHASECHK.TRANS64.TRYWAIT P0, [UR21+0x40], R5 ;  /* 0x00004005ff0075a7 */ /* 0x000ee20008001115 */
[----:B------:R-:W-:Y:S04]  /*4a80*/  ELECT P1, URZ, PT ;  /* 0x0000000000ff782f */ /* 0x000fe80003820000 */
[----:B------:R-:W-:Y:S01]  /*4a90*/  PLOP3.LUT P1, PT, P2, P1, PT, 0xf2, 0x2f ;  /* 0x00000000002f781c */ /* 0x000fe20001723e72 */
[----:B------:R-:W-:Y:S01]  /*4aa0*/  @!UPT UIADD3 URZ, UPT, UPT, URZ, URZ, URZ ;  /* 0x000000fffffff290 */ /* 0x000fe2000fffe0ff */
[----:B---3--:R-:W-:Y:S11]  /*4ab0*/  @!P0 BRA `(.L_x_79) ;  /* 0x0000006400448947 */ /* 0x008ff60003800000 */
.L_x_198:
[----:B------:R-:W-:Y:S01]  /*4ac0*/  @!P1 IADD3 R2, P0, PT, R12, 0x580, RZ ;  /* 0x000005800c029810 */ /* 0x000fe20007f1e0ff */
[----:B------:R-:W-:Y:S01]  /*4ad0*/  VOTEU.ALL UP0, P1 ;  /* 0x0000000000ff7886 */ /* 0x000fe20000800000 */
[----:B------:R-:W-:Y:S01]  /*4ae0*/  UMOV UR6, 0x0 ;  /* 0x0000000000067882 */ /* 0x000fe20000000000 */
[----:B------:R-:W-:Y:S01]  /*4af0*/  UMOV UR7, 0x10000000 ;  /* 0x1000000000077882 */ /* 0x000fe20000000000 */
[----:B------:R-:W-:Y:S01]  /*4b00*/  @!P1 R2UR UR5, R2 ;  /* 0x00000000020592ca */ /* 0x000fe200000e0000 */
[----:B--2---:R-:W-:Y:S01]  /*4b10*/  @!P1 IMAD.X R0, RZ, RZ, R13, P0 ;  /* 0x000000ffff009224 */ /* 0x004fe200000e060d */
[----:B------:R-:W-:Y:S01]  /*4b20*/  @!UP0 UIADD3 UR40, UPT, UPT, UR21, 0x400, URZ ;  /* 0x0000040015288890 */ /* 0x000fe2000fffe0ff */
[----:B------:R-:W-:Y:S01]  /*4b30*/  VOTEU.ALL UP0, P1 ;  /* 0x0000000000ff7886 */ /* 0x000fe20000800000 */
[----:B------:R-:W-:Y:S02]  /*4b40*/  UMOV UR44, UR36 ;  /* 0x00000024002c7c82 */ /* 0x000fe40008000000 */
[----:B------:R-:W-:Y:S01]  /*4b50*/  @!P1 R2UR UR4, R0 ;  /* 0x00000000000492ca */ /* 0x000fe200000e0000 */
[----:B------:R-:W-:Y:S06]  /*4b60*/  @!P1 IMAD.MOV.U32 R0, RZ, RZ, 0x2000 ;  /* 0x00002000ff009424 */ /* 0x000fec00078e00ff */
[----:B------:R-:W-:Y:S06]  /*4b70*/  IMAD.U32 R6, RZ, RZ, UR5 ;  /* 0x00000005ff067e24 */ /* 0x000fec000f8e00ff */
[----:B------:R-:W-:Y:S01]  /*4b80*/  IMAD.U32 R7, RZ, RZ, UR4 ;  /* 0x00000004ff077e24 */ /* 0x000fe2000f8e00ff */
[----:B------:R-:W-:Y:S04]  /*4b90*/  @!P1 R2UR UR4, R6 ;  /* 0x00000000060492ca */ /* 0x000fe800000e0000 */
[----:B------:R-:W-:Y:S11]  /*4ba0*/  @!P1 R2UR UR5, R7 ;  /* 0x00000000070592ca */ /* 0x000ff600000e0000 */
[----:B------:R-:W-:Y:S02]  /*4bb0*/  @!UPT UIADD3 URZ, UPT, UPT, URZ, URZ, URZ ;  /* 0x000000fffffff290 */ /* 0x000fe4000fffe0ff */
[----:B------:R2:W-:Y:S01]  /*4bc0*/  @!UP0 UTMALDG.3D [UR40], [UR4], desc[UR6] ;  /* 0x00000628040085b4 */ /* 0x0005e20008011000 */
[----:B------:R3:W-:Y:S01]  /*4bd0*/  @!P1 SYNCS.ARRIVE.TRANS64.RED.A0TR RZ, [UR21+0x20], R0 ;  /* 0x00002000ffff99a7 */ /* 0x0007e20008300415 */
[----:B--2---:R-:W-:Y:S09]  /*4be0*/  UPRMT UR6, UR52, 0x654, UR41 ;  /* 0x0000065434067896 */ /* 0x004ff20008000029 */
[----:B------:R-:W-:Y:S01]  /*4bf0*/  SYNCS.ARRIVE.TRANS64.RED.A1T0 RZ, [UR6], RZ ;  /* 0x000000ffffff79a7 */ /* 0x000fe20008100406 */
[----:B------:R-:W2:Y:S02]  /*4c00*/  SYNCS.PHASECHK.TRANS64.TRYWAIT P0, [UR21+0x48], R5 ;  /* 0x00004805ff0075a7 */ /* 0x000ea40008001115 */
[----:B--23--:R-:W-:Y:S05]  /*4c10*/  @!P0 BRA `(.L_x_80) ;  /* 0x0000006400048947 */ /* 0x00cfea0003800000 */
.L_x_200:
[----:B------:R-:W-:Y:S01]  /*4c20*/  @!P1 IADD3 R2, P0, PT, R12, 0x580, RZ ;  /* 0x000005800c029810 */ /* 0x000fe20007f1e0ff */
[----:B------:R-:W-:Y:S01]  /*4c30*/  VOTEU.ALL UP0, P1 ;  /* 0x0000000000ff7886 */ /* 0x000fe20000800000 */
[----:B------:R-:W-:Y:S01]  /*4c40*/  UMOV UR8, 0x0 ;  /* 0x0000000000087882 */ /* 0x000fe20000000000 */
[----:B------:R-:W-:Y:S01]  /*4c50*/  UMOV UR9, 0x10000000 ;  /* 0x1000000000097882 */ /* 0x000fe20000000000 */
[----:B------:R-:W-:Y:S01]  /*4c60*/  @!P1 R2UR UR5, R2 ;  /* 0x00000000020592ca */ /* 0x000fe200000e0000 */
[----:B--2---:R-:W-:Y:S01]  /*4c70*/  @!P1 IMAD.X R0, RZ, RZ, R13, P0 ;  /* 0x000000ffff009224 */ /* 0x004fe200000e060d */
[----:B------:R-:W-:Y:S02]  /*4c80*/  @!UP0 UIADD3 UR34, UPT, UPT, UR42, 0x20, URZ ;  /* 0x000000202a228890 */ /* 0x000fe4000fffe0ff */
[----:B------:R-:W-:Y:S02]  /*4c90*/  @!UP0 UIADD3 UR32, UPT, UPT, UR21, 0x2400, URZ ;  /* 0x0000240015208890 */ /* 0x000fe4000fffe0ff */
[----:B------:R-:W-:Y:S01]  /*4ca0*/  @!P1 R2UR UR4, R0 ;  /* 0x00000000000492ca */ /* 0x000fe200000e0000 */
[----:B------:R-:W-:Y:S01]  /*4cb0*/  VOTEU.ALL UP0, P1 ;  /* 0x0000000000ff7886 */ /* 0x000fe20000800000 */
[----:B------:R-:W-:Y:S01]  /*4cc0*/  @!P1 IMAD.MOV.U32 R0, RZ, RZ, 0x2000 ;  /* 0x00002000ff009424 */ /* 0x000fe200078e00ff */
[----:B------:R-:W-:Y:S01]  /*4cd0*/  UMOV UR35, UR43 ;  /* 0x0000002b00237c82 */ /* 0x000fe20008000000 */
[----:B------:R-:W-:Y:S03]  /*4ce0*/  UPRMT UR7, UR52, 0x654, UR33 ;  /* 0x0000065434077896 */ /* 0x000fe60008000021 */
[----:B------:R-:W-:Y:S06]  /*4cf0*/  IMAD.U32 R6, RZ, RZ, UR5 ;  /* 0x00000005ff067e24 */ /* 0x000fec000f8e00ff */
[----:B------:R-:W-:Y:S01]  /*4d00*/  IMAD.U32 R7, RZ, RZ, UR4 ;  /* 0x00000004ff077e24 */ /* 0x000fe2000f8e00ff */
[----:B------:R-:W-:Y:S04]  /*4d10*/  @!P1 R2UR UR4, R6 ;  /* 0x00000000060492ca */ /* 0x000fe800000e0000 */
[----:B------:R-:W-:Y:S11]  /*4d20*/  @!P1 R2UR UR5, R7 ;  /* 0x00000000070592ca */ /* 0x000ff600000e0000 */
[----:B------:R-:W-:Y:S02]  /*4d30*/  @!UPT UIADD3 URZ, UPT, UPT, URZ, URZ, URZ ;  /* 0x000000fffffff290 */ /* 0x000fe4000fffe0ff */
[----:B------:R2:W-:Y:S01]  /*4d40*/  @!UP0 UTMALDG.3D [UR32], [UR4], desc[UR8] ;  /* 0x00000820040085b4 */ /* 0x0005e20008011000 */
[----:B------:R2:W-:Y:S01]  /*4d50*/  @!P1 SYNCS.ARRIVE.TRANS64.RED.A0TR RZ, [UR21+0x28], R0 ;  /* 0x00002800ffff99a7 */ /* 0x0005e20008300415 */
[----:B------:R-:W-:Y:S01]  /*4d60*/  SYNCS.ARRIVE.TRANS64.RED.A1T0 RZ, [UR7], RZ ;  /* 0x000000ffffff79a7 */ /* 0x000fe20008100407 */
[----:B------:R-:W3:Y:S02]  /*4d70*/  SYNCS.PHASECHK.TRANS64.TRYWAIT P0, [UR21+0x50], R5 ;  /* 0x00005005ff0075a7 */ /* 0x000ee40008001115 */
[----:B--23--:R-:W-:Y:S05]  /*4d80*/  @!P0 BRA `(.L_x_81) ;  /* 0x0000006000c08947 */ /* 0x00cfea0003800000 */
.L_x_202:
        /* <DEDUP_REMOVED lines=10> */
[----:B------:R-:W-:Y:S01]  /*4e30*/  UMOV UR27, UR43 ;  /* 0x0000002b001b7c82 */ /* 0x000fe20008000000 */
[----:B------:R-:W-:Y:S01]  /*4e40*/  UMOV UR28, UR36 ;  /* 0x00000024001c7c82 */ /* 0x000fe20008000000 */
[----:B------:R-:W-:Y:S03]  /*4e50*/  @!P1 IMAD.MOV.U32 R0, RZ, RZ, 0x2000 ;  /* 0x00002000ff009424 */ /* 0x000fe600078e00ff */
        /* <DEDUP_REMOVED lines=11> */
.L_x_204:
[----:B------:R-:W-:Y:S01]  /*4f10*/  @!P1 IADD3 R2, P0, PT, R12, 0x580, RZ ;  /* 0x000005800c029810 */ /* 0x000fe20007f1e0ff */
[----:B------:R-:W-:Y:S01]  /*4f20*/  VOTEU.ALL UP0, P1 ;  /* 0x0000000000ff7886 */ /* 0x000fe20000800000 */
[----:B------:R-:W-:Y:S01]  /*4f30*/  UMOV UR8, 0x0 ;  /* 0x0000000000087882 */ /* 0x000fe20000000000 */
[----:B------:R-:W-:Y:S01]  /*4f40*/  UMOV UR9, 0x10000000 ;  /* 0x1000000000097882 */ /* 0x000fe20000000000 */
[----:B------:R-:W-:Y:S01]  /*4f50*/  @!P1 R2UR UR5, R2 ;  /* 0x00000000020592ca */ /* 0x000fe200000e0000 */
[----:B--2---:R-:W-:Y:S01]  /*4f60*/  @!P1 IMAD.X R0, RZ, RZ, R13, P0 ;  /* 0x000000ffff009224 */ /* 0x004fe200000e060d */
[----:B------:R-:W-:Y:S01]  /*4f70*/  @!UP0 UIADD3 UR18, UPT, UPT, UR42, 0x60, URZ ;  /* 0x000000602a128890 */ /* 0x000fe2000fffe0ff */
[----:B------:R-:W-:Y:S01]  /*4f80*/  SHF.L.U32 R4, RZ, 0x1f, RZ ;  /* 0x0000001fff047819 */ /* 0x000fe200000006ff */
        /* <DEDUP_REMOVED lines=17> */
.L_x_206:
[----:B------:R-:W-:Y:S01]  /*50a0*/  @!P1 IADD3 R2, P0, PT, R12, 0x580, RZ ;  /* 0x000005800c029810 */ /* 0x000fe20007f1e0ff */
[----:B------:R-:W-:Y:S01]  /*50b0*/  VOTEU.ALL UP0, P1 ;  /* 0x0000000000ff7886 */ /* 0x000fe20000800000 */
[----:B------:R-:W-:Y:S01]  /*50c0*/  UMOV UR18, 0x0 ;  /* 0x0000000000127882 */ /* 0x000fe20000000000 */
[----:B------:R-:W-:Y:S01]  /*50d0*/  UMOV UR19, 0x10000000 ;  /* 0x1000000000137882 */ /* 0x000fe20000000000 */
[----:B------:R-:W-:Y:S01]  /*50e0*/  @!P1 R2UR UR5, R2 ;  /* 0x00000000020592ca */ /* 0x000fe200000e0000 */
[----:B------:R-:W-:Y:S01]  /*50f0*/  @!P1 IMAD.X R0, RZ, RZ, R13, P0 ;  /* 0x000000ffff009224 */ /* 0x000fe200000e060d */
[----:B------:R-:W-:Y:S02]  /*5100*/  @!UP0 UIADD3 UR10, UPT, UPT, UR42, 0x80, URZ ;  /* 0x000000802a0a8890 */ /* 0x000fe4000fffe0ff */
[----:B------:R-:W-:Y:S02]  /*5110*/  @!UP0 UIADD3 UR8, UPT, UPT, UR21, 0x400, URZ ;  /* 0x0000040015088890 */ /* 0x000fe4000fffe0ff */
[----:B------:R-:W-:Y:S01]  /*5120*/  @!P1 R2UR UR4, R0 ;  /* 0x00000000000492ca */ /* 0x000fe200000e0000 */
[----:B------:R-:W-:Y:S01]  /*5130*/  VOTEU.ALL UP0, P1 ;  /* 0x0000000000ff7886 */ /* 0x000fe20000800000 */
[----:B------:R-:W-:Y:S01]  /*5140*/  @!P1 IMAD.MOV.U32 R0, RZ, RZ, 0x2000 ;  /* 0x00002000ff009424 */ /* 0x000fe200078e00ff */
[----:B------:R-:W-:Y:S01]  /*5150*/  UMOV UR9, UR41 ;  /* 0x0000002900097c82 */ /* 0x000fe20008000000 */
[----:B------:R-:W-:Y:S01]  /*5160*/  UMOV UR11, UR43 ;  /* 0x0000002b000b7c82 */ /* 0x000fe20008000000 */
[----:B------:R-:W-:Y:S02]  /*5170*/  UMOV UR12, UR36 ;  /* 0x00000024000c7c82 */ /* 0x000fe40008000000 */
[----:B------:R-:W-:Y:S06]  /*5180*/  IMAD.U32 R6, RZ, RZ, UR5 ;  /* 0x00000005ff067e24 */ /* 0x000fec000f8e00ff */
[----:B--2---:R-:W-:Y:S01]  /*5190*/  IMAD.U32 R7, RZ, RZ, UR4 ;  /* 0x00000004ff077e24 */ /* 0x004fe2000f8e00ff */
        /* <DEDUP_REMOVED lines=8> */
.L_x_208:
        /* <DEDUP_REMOVED lines=24> */
.L_x_210:
[----:B------:R-:W-:Y:S01]  /*53a0*/  @!P1 IADD3 R2, P0, PT, R12, 0x580, RZ ;  /* 0x000005800c029810 */ /* 0x000fe20007f1e0ff */
[----:B------:R-:W-:Y:S01]  /*53b0*/  VOTEU.ALL UP0, P1 ;  /* 0x0000000000ff7886 */ /* 0x000fe20000800000 */
[----:B------:R-:W-:Y:S01]  /*53c0*/  UMOV UR6, 0x0 ;  /* 0x0000000000067882 */ /* 0x000fe20000000000 */
[----:B------:R-:W-:Y:S01]  /*53d0*/  UMOV UR7, 0x10000000 ;  /* 0x1000000000077882 */ /* 0x000fe20000000000 */
[----:B------:R-:W-:Y:S01]  /*53e0*/  @!P1 R2UR UR5, R2 ;  /* 0x00000000020592ca */ /* 0x000fe200000e0000 */
[----:B------:R-:W-:Y:S01]  /*53f0*/  @!P1 IMAD.X R0, RZ, RZ, R13, P0 ;  /* 0x000000ffff009224 */ /* 0x000fe200000e060d */
[----:B------:R-:W-:Y:S01]  /*5400*/  @!UP0 UIADD3 UR10, UPT, UPT, UR42, 0xc0, URZ ;  /* 0x000000c02a0a8890 */ /* 0x000fe2000fffe0ff */
[----:B------:R-:W-:Y:S01]  /*5410*/  VIADD R10, R10, 0x1 ;  /* 0x000000010a0a7836 */ /* 0x000fe20000000000 */
        /* <DEDUP_REMOVED lines=17> */
.L_x_212:
[----:B------:R-:W-:Y:S01]  /*5530*/  @!P1 IADD3 R2, P0, PT, R12, 0x580, RZ ;  /* 0x000005800c029810 */ /* 0x000fe20007f1e0ff */
[----:B------:R-:W-:Y:S01]  /*5540*/  VOTEU.ALL UP0, P1 ;  /* 0x0000000000ff7886 */ /* 0x000fe20000800000 */
[----:B------:R-:W-:Y:S01]  /*5550*/  UMOV UR6, 0x0 ;  /* 0x0000000000067882 */ /* 0x000fe20000000000 */
[----:B------:R-:W-:Y:S01]  /*5560*/  UMOV UR7, 0x10000000 ;  /* 0x1000000000077882 */ /* 0x000fe20000000000 */
[----:B------:R-:W-:Y:S01]  /*5570*/  @!P1 R2UR UR5, R2 ;  /* 0x00000000020592ca */ /* 0x000fe200000e0000 */
[----:B------:R-:W-:Y:S01]  /*5580*/  @!P1 IMAD.X R0, RZ, RZ, R13, P0 ;  /* 0x000000ffff009224 */ /* 0x000fe200000e060d */
[----:B------:R-:W-:Y:S01]  /*5590*/  @!UP0 UIADD3 UR10, UPT, UPT, UR42, 0xe0, URZ ;  /* 0x000000e02a0a8890 */ /* 0x000fe2000fffe0ff */
[----:B------:R-:W-:Y:S01]  /*55a0*/  R2UR UR19, R66 ;  /* 0x00000000421372ca */ /* 0x000fe200000e0000 */
[----:B------:R-:W-:Y:S01]  /*55b0*/  @!UP0 UIADD3 UR8, UPT, UPT, UR21, 0x6400, URZ ;  /* 0x0000640015088890 */ /* 0x000fe2000fffe0ff */
[----:B------:R-:W-:Y:S01]  /*55c0*/  R2UR UR18, R67 ;  /* 0x00000000431272ca */ /* 0x000fe200000e0000 */
[----:B------:R-:W-:Y:S01]  /*55d0*/  VOTEU.ALL UP0, P1 ;  /* 0x0000000000ff7886 */ /* 0x000fe20000800000 */
[----:B------:R-:W-:Y:S01]  /*55e0*/  @!P1 R2UR UR4, R0 ;  /* 0x00000000000492ca */ /* 0x000fe200000e0000 */
[----:B------:R-:W-:Y:S01]  /*55f0*/  UMOV UR9, UR17 ;  /* 0x0000001100097c82 */ /* 0x000fe20008000000 */
[----:B------:R-:W-:Y:S01]  /*5600*/  UMOV UR11, UR43 ;  /* 0x0000002b000b7c82 */ /* 0x000fe20008000000 */
[----:B------:R-:W-:Y:S01]  /*5610*/  UMOV UR12, UR36 ;  /* 0x00000024000c7c82 */ /* 0x000fe20008000000 */
[C---:B------:R-:W-:Y:S01]  /*5620*/  ISETP.NE.AND P0, PT, R10.reuse, 0x2, PT ;  /* 0x000000020a00780c */ /* 0x040fe20003f05270 */
[----:B------:R-:W-:Y:S01]  /*5630*/  UMOV UR36, UR29 ;  /* 0x0000001d00247c82 */ /* 0x000fe20008000000 */
[----:B------:R-:W-:Y:S01]  /*5640*/  IMAD.U32 R6, RZ, RZ, UR5 ;  /* 0x00000005ff067e24 */ /* 0x000fe2000f8e00ff */
[----:B------:R-:W-:Y:S01]  /*5650*/  UPLOP3.LUT UP3, UPT, UPT, UPT, UPT, 0x80, 0x8 ;  /* 0x000000000008789c */ /* 0x000fe20003f6f070 */
[----:B------:R-:W-:Y:S01]  /*5660*/  SEL R0, RZ, 0x1, P0 ;  /* 0x00000001ff007807 */ /* 0x000fe20000000000 */
[----:B------:R-:W-:Y:S01]  /*5670*/  UIADD3 UR28, UPT, UPT, UR13, UR19, URZ ;  /* 0x000000130d1c7290 */ /* 0x000fe2000fffe0ff */
[----:B------:R-:W-:Y:S01]  /*5680*/  SEL R10, R10, RZ, P0 ;  /* 0x000000ff0a0a7207 */ /* 0x000fe20000000000 */
[----:B------:R-:W-:Y:S01]  /*5690*/  UIADD3 UR24, UPT, UPT, UR14, UR18, URZ ;  /* 0x000000120e187290 */ /* 0x000fe2000fffe0ff */
[----:B------:R-:W-:Y:S01]  /*56a0*/  LOP3.LUT R9, R9, R0, RZ, 0x3c, !PT ;  /* 0x0000000009097212 */ /* 0x000fe200078e3cff */
[----:B--2---:R-:W-:Y:S01]  /*56b0*/  IMAD.U32 R7, RZ, RZ, UR4 ;  /* 0x00000004ff077e24 */ /* 0x004fe2000f8e00ff */
[----:B------:R-:W-:Y:S04]  /*56c0*/  @!P1 R2UR UR4, R6 ;  /* 0x00000000060492ca */ /* 0x000fe800000e0000 */
[----:B------:R-:W-:Y:S11]  /*56d0*/  @!P1 R2UR UR5, R7 ;  /* 0x00000000070592ca */ /* 0x000ff600000e0000 */
[----:B------:R-:W-:Y:S02]  /*56e0*/  @!UPT UIADD3 URZ, UPT, UPT, URZ, URZ, URZ ;  /* 0x000000fffffff290 */ /* 0x000fe4000fffe0ff */
[----:B------:R2:W-:Y:S01]  /*56f0*/  @!UP0 UTMALDG.3D [UR8], [UR4], desc[UR6] ;  /* 0x00000608040085b4 */ /* 0x0005e20008011000 */
[----:B------:R2:W-:Y:S01]  /*5700*/  @!P1 SYNCS.ARRIVE.TRANS64.RED.A0TR RZ, [UR21+0x38], R3 ;  /* 0x00003803ffff99a7 */ /* 0x0005e20008300415 */
[----:B------:R-:W-:Y:S01]  /*5710*/  SYNCS.ARRIVE.TRANS64.RED.A1T0 RZ, [UR16], RZ ;  /* 0x000000ffffff79a7 */ /* 0x000fe20008100410 */
[----:B------:R-:W-:Y:S05]  /*5720*/  BRA.U UP2, `(.L_x_87) ;  /* 0xffffffe902c87547 */ /* 0x000fea000b83ffff */
[----:B------:R-:W3:Y:S02]  /*5730*/  SYNCS.PHASECHK.TRANS64.TRYWAIT P0, [UR21+0x40], R5 ;  /* 0x00004005ff0075a7 */ /* 0x000ee40008001115 */
[----:B---3--:R-:W-:Y:S05]  /*5740*/  @!P0 BRA `(.L_x_88) ;  /* 0x0000005800e08947 */ /* 0x008fea0003800000 */
.L_x_214:
[----:B------:R-:W4:Y:S02]  /*5750*/  SYNCS.PHASECHK.TRANS64.TRYWAIT P0, [UR21+0x48], R5 ;  /* 0x00004805ff0075a7 */ /* 0x000f240008001115 */
[----:B----4-:R-:W-:Y:S05]  /*5760*/  @!P0 BRA `(.L_x_89) ;  /* 0x0000005800f08947 */ /* 0x010fea0003800000 */
.L_x_216:
[----:B------:R-:W4:Y:S01]  /*5770*/  SYNCS.PHASECHK.TRANS64.TRYWAIT P0, [UR21+0x50], R5 ;  /* 0x00005005ff0075a7 */ /* 0x000f220008001115 */
[----:B---3--:R-:W-:Y:S01]  /*5780*/  HFMA2 R0, -RZ, RZ, 0, 5.9604644775390625e-08 ;  /* 0x00000001ff007431 */ /* 0x008fe200000001ff */
[----:B----4-:R-:W-:Y:S06]  /*5790*/  @!P0 BRA `(.L_x_90) ;  /* 0x0000005800fc8947 */ /* 0x010fec0003800000 */
.L_x_218:
[----:B---3--:R-:W-:Y:S02]  /*57a0*/  MOV R2, UR21 ;  /* 0x0000001500027c02 */ /* 0x008fe40008000f00 */
[----:B--2---:R-:W-:-:S07]  /*57b0*/  SHF.L.U32 R3, R0, 0x1f, RZ ;  /* 0x0000001f00037819 */ /* 0x004fce00000006ff */
.L_x_91:
[----:B--2---:R2:W3:Y:S02]  /*57c0*/  SYNCS.PHASECHK.TRANS64.TRYWAIT P0, [R2+URZ+0x58], R3 ;  /* 0x00005803020075a7 */ /* 0x0044e400080011ff */
[----:B---3--:R-:W-:Y:S05]  /*57d0*/  @!P0 NANOSLEEP.SYNCS 0x989680 ;  /* 0x009896800000895d */ /* 0x008fea0003900000 */
[----:B------:R-:W3:Y:S02]  /*57e0*/  @!P0 SYNCS.PHASECHK.TRANS64 P0, [R2+URZ+0x58], R3 ;  /* 0x00005803020085a7 */ /* 0x000ee400080010ff */
[----:B-1-3--:R-:W-:Y:S05]  /*57f0*/  @P0 EXIT ;  /* 0x000000000000094d */ /* 0x00afea0003800000 */
[----:B------:R-:W-:Y:S05]  /*5800*/  BRA `(.L_x_91) ;  /* 0xfffffffc00ec7947 */ /* 0x000fea000383ffff */
.L_x_72:
[----:B------:R-:W-:-:S06]  /*5810*/  UISETP.GE.AND UP0, UPT, UR18, 0x4, UPT ;  /* 0x000000041200788c */ /* 0x000fcc000bf06270 */
[----:B------:R-:W-:-:S13]  /*5820*/  PLOP3.LUT P0, PT, PT, PT, UP0, 0x80, 0x8 ;  /* 0x000000000008781c */ /* 0x000fda0003f0f008 */
[----:B-1----:R-:W-:Y:S05]  /*5830*/  @!P0 EXIT ;  /* 0x000000000000894d */ /* 0x002fea0003800000 */
[----:B------:R-:W-:Y:S01]  /*5840*/  BAR.SYNC.DEFER_BLOCKING 0x6, 0xa0 ;  /* 0x0182800000007b1d */ /* 0x000fe20000010000 */
[C---:B------:R-:W-:Y:S01]  /*5850*/  IMAD.SHL.U32 R4, R76.reuse, 0x20, RZ ;  /* 0x000000204c047824 */ /* 0x040fe200078e00ff */
[C---:B------:R-:W-:Y:S01]  /*5860*/  R2P PR, R76.reuse, 0x6 ;  /* 0x000000064c007804 */ /* 0x040fe20000000000 */
[C---:B------:R-:W-:Y:S01]  /*5870*/  IMAD.SHL.U32 R2, R76.reuse, 0x4, RZ ;  /* 0x000000044c027824 */ /* 0x040fe200078e00ff */
[----:B------:R-:W-:Y:S01]  /*5880*/  CS2R R72, SRZ ;  /* 0x0000000000487805 */ /* 0x000fe2000001ff00 */
[----:B------:R-:W-:Y:S01]  /*5890*/  IMAD.U32 R23, R76, 0x10000, RZ ;  /* 0x000100004c177824 */ /* 0x000fe200078e00ff */
[----:B------:R-:W-:Y:S01]  /*58a0*/  UMOV UR43, 0x400 ;  /* 0x00000400002b7882 */ /* 0x000fe20000000000 */
[----:B------:R-:W1:Y:S01]  /*58b0*/  LDCU.64 UR4, c[0x0][0x890] ;  /* 0x00011200ff0477ac */ /* 0x000e620008000a00 */
[----:B------:R-:W2:Y:S01]  /*58c0*/  LDC.64 R62, c[0x0][0x8b0] ;  /* 0x00022c00ff3e7b82 */ /* 0x000ea20000000a00 */
[----:B------:R-:W-:Y:S01]  /*58d0*/  LOP3.LUT R3, R4, 0xe0, RZ, 0xc0, !PT ;  /* 0x000000e004037812 */ /* 0x000fe200078ec0ff */
[----:B------:R-:W-:Y:S01]  /*58e0*/  IMAD.SHL.U32 R27, R76, 0x10, RZ ;  /* 0x000000104c1b7824 */ /* 0x000fe200078e00ff */
[----:B------:R-:W-:Y:S01]  /*58f0*/  ULEA UR43, UR52, UR43, 0x18 ;  /* 0x0000002b342b7291 */ /* 0x000fe2000f8ec0ff */
[----:B------:R-:W-:Y:S01]  /*5900*/  LOP3.LUT R4, R4, 0x100, RZ, 0xc0, !PT ;  /* 0x0000010004047812 */ /* 0x000fe200078ec0ff */
[----:B------:R-:W-:Y:S01]  /*5910*/  IMAD.MOV.U32 R75, RZ, RZ, 0x10 ;  /* 0x00000010ff4b7424 */ /* 0x000fe200078e00ff */
[----:B------:R-:W-:Y:S01]  /*5920*/  LOP3.LUT R2, R3, 0x1c, R2, 0xf8, !PT ;  /* 0x0000001c03027812 */ /* 0x000fe200078ef802 */
[----:B------:R-:W-:Y:S01]  /*5930*/  IMAD.MOV.U32 R74, RZ, RZ, 0x20 ;  /* 0x00000020ff4a7424 */ /* 0x000fe200078e00ff */
[----:B------:R-:W3:Y:S01]  /*5940*/  LDC.64 R60, c[0x0][0x8a8] ;  /* 0x00022a00ff3c7b82 */ /* 0x000ee20000000a00 */
[----:B------:R-:W-:Y:S01]  /*5950*/  SHF.R.U32.HI R3, RZ, 0x2, R76 ;  /* 0x00000002ff037819 */ /* 0x000fe2000001164c */
[----:B------:R-:W-:Y:S01]  /*5960*/  IMAD.MOV.U32 R22, RZ, RZ, RZ ;  /* 0x000000ffff167224 */ /* 0x000fe200078e00ff */
[----:B------:R-:W-:Y:S01]  /*5970*/  LOP3.LUT R23, R23, 0x600000, RZ, 0xc0, !PT ;  /* 0x0060000017177812 */ /* 0x000fe200078ec0ff */
[----:B------:R-:W-:Y:S01]  /*5980*/  IMAD.MOV.U32 R71, RZ, RZ, RZ ;  /* 0x000000ffff477224 */ /* 0x000fe200078e00ff */
[----:B------:R-:W-:Y:S01]  /*5990*/  LOP3.LUT R27, R4, 0x600, R27, 0xf8, !PT ;  /* 0x00000600041b7812 */ /* 0x000fe200078ef81b */
[----:B------:R-:W4:Y:S01]  /*59a0*/  LDCU UR63, c[0x0][0x370] ;  /* 0x00006e00ff3f77ac */ /* 0x000f220008000800 */
[----:B------:R-:W-:Y:S01]  /*59b0*/  LOP3.LUT R2, R2, 0x4, R3, 0x78, !PT ;  /* 0x0000000402027812 */ /* 0x000fe200078e7803 */
[----:B------:R-:W4:Y:S01]  /*59c0*/  LDS R0, [UR43+0x120] ;  /* 0x0001202bff007984 */ /* 0x000f220008000800 */
[----:B-1----:R-:W-:Y:S01]  /*59d0*/  IMAD.U32 R78, RZ, RZ, UR4 ;  /* 0x00000004ff4e7e24 */ /* 0x002fe2000f8e00ff */
[----:B------:R-:W-:Y:S01]  /*59e0*/  UIADD3 UR4, UPT, UPT, UR43, 0x400, URZ ;  /* 0x000004002b047890 */ /* 0x000fe2000fffe0ff */
[----:B------:R-:W-:Y:S01]  /*59f0*/  LOP3.LUT R27, R27, R2, RZ, 0xfc, !PT ;  /* 0x000000021b1b7212 */ /* 0x000fe200078efcff */
[----:B------:R-:W-:Y:S01]  /*5a00*/  IMAD.U32 R77, RZ, RZ, UR5 ;  /* 0x00000005ff4d7e24 */ /* 0x000fe2000f8e00ff */
[----:B------:R-:W-:Y:S01]  /*5a10*/  LOP3.LUT R76, R76, 0x60, RZ, 0xc0, !PT ;  /* 0x000000604c4c7812 */ /* 0x000fe200078ec0ff */
[----:B------:R-:W1:Y:S01]  /*5a20*/  LDCU.64 UR54, c[0x0][0x348] ;  /* 0x00006900ff3677ac */ /* 0x000e620008000a00 */
[----:B------:R-:W-:Y:S01]  /*5a30*/  SEL R75, R75, 0xfffffff0, !P2 ;  /* 0xfffffff04b4b7807 */ /* 0x000fe20005000000 */
[----:B------:R-:W-:Y:S01]  /*5a40*/  IMAD.U32 R69, RZ, RZ, UR4 ;  /* 0x00000004ff457e24 */ /* 0x000fe2000f8e00ff */
[----:B------:R-:W-:Y:S01]  /*5a50*/  SEL R74, R74, 0xffffffe0, !P1 ;  /* 0xffffffe04a4a7807 */ /* 0x000fe20004800000 */
[----:B------:R-:W1:Y:S01]  /*5a60*/  LDCU UR42, c[0x0][0xb0c] ;  /* 0x00016180ff2a77ac */ /* 0x000e620008000800 */
[----:B------:R-:W1:Y:S01]  /*5a70*/  LDCU UR39, c[0x0][0xb30] ;  /* 0x00016600ff2777ac */ /* 0x000e620008000800 */
[----:B------:R-:W1:Y:S01]  /*5a80*/  LDCU.64 UR60, c[0x0][0x888] ;  /* 0x00011100ff3c77ac */ /* 0x000e620008000a00 */
[----:B------:R-:W1:Y:S01]  /*5a90*/  LDCU.64 UR40, c[0x0][0xb28] ;  /* 0x00016500ff2877ac */ /* 0x000e620008000a00 */
[----:B------:R-:W1:Y:S01]  /*5aa0*/  LDCU.128 UR56, c[0x0][0xb10] ;  /* 0x00016200ff3877ac */ /* 0x000e620008000c00 */
[----:B------:R-:W1:Y:S01]  /*5ab0*/  LDCU UR62, c[0x0][0x374] ;  /* 0x00006e80ff3e77ac */ /* 0x000e620008000800 */
[----:B------:R-:W-:Y:S01]  /*5ac0*/  UMOV UR53, URZ ;  /* 0x000000ff00357c82 */ /* 0x000fe20008000000 */
[----:B------:R-:W-:Y:S01]  /*5ad0*/  UMOV UR47, URZ ;  /* 0x000000ff002f7c82 */ /* 0x000fe20008000000 */
[----:B-1234-:R-:W-:-:S07]  /*5ae0*/  IMAD.IADD R23, R0, 0x1, R23 ;  /* 0x0000000100177824 */ /* 0x01efce00078e0217 */
.L_x_167:
[C---:B------:R-:W-:Y:S02]  /*5af0*/  LEA R0, R71.reuse, UR43, 0x3 ;  /* 0x0000002b47007c11 */ /* 0x040fe4000f8e18ff */
[----:B------:R-:W-:Y:S02]  /*5b00*/  SHF.L.U32 R3, R72, 0x1f, RZ ;  /* 0x0000001f48037819 */ /* 0x000fe400000006ff */
[----:B------:R-:W-:Y:S02]  /*5b10*/  LEA R5, R71, UR43, 0x4 ;  /* 0x0000002b47057c11 */ /* 0x000fe4000f8e20ff */
[----:B-1----:R-:W1:Y:S02]  /*5b20*/  SYNCS.PHASECHK.TRANS64.TRYWAIT P0, [R0+URZ+0x70], R3 ;  /* 0x00007003000075a7 */ /* 0x002e6400080011ff */
[----:B-12---:R-:W-:Y:S05]  /*5b30*/  @!P0 BRA `(.L_x_92) ;  /* 0x00000058002c8947 */ /* 0x006fea0003800000 */
.L_x_219:
[----:B------:R-:W-:Y:S01]  /*5b40*/  R2UR UR7, R79 ;  /* 0x000000004f0772ca */ /* 0x000fe200000e0000 */
[----:B------:R-:W2:Y:S01]  /*5b50*/  LDS.128 R4, [R5+0x100] ;  /* 0x0001000005047984 */ /* 0x000ea20000000c00 */
[----:B-1----:R-:W-:Y:S01]  /*5b60*/  VIADD R0, R0, 0x80 ;  /* 0x0000008000007836 */ /* 0x002fe20000000000 */
[----:B------:R-:W-:Y:S04]  /*5b70*/  UISETP.GE.AND UP0, UPT, UR45, 0x1, UPT ;  /* 0x000000012d00788c */ /* 0x000fe8000bf06270 */
[----:B------:R-:W-:Y:S01]  /*5b80*/  PRMT R0, RZ, 0x654, R0 ;  /* 0x00000654ff007816 */ /* 0x000fe20000000000 */
[----:B------:R-:W-:Y:S01]  /*5b90*/  @!PT LDS RZ, [RZ] ;  /* 0x00000000fffff984 */ /* 0x000fe20000000800 */
[----:B------:R-:W-:Y:S01]  /*5ba0*/  @!PT LDS RZ, [RZ] ;  /* 0x00000000fffff984 */ /* 0x000fe20000000800 */
[----:B------:R-:W-:Y:S01]  /*5bb0*/  @!PT LDS RZ, [RZ] ;  /* 0x00000000fffff984 */ /* 0x000fe20000000800 */
[----:B------:R-:W-:Y:S01]  /*5bc0*/  @!PT LDS RZ, [RZ] ;  /* 0x00000000fffff984 */ /* 0x000fe20000000800 */
[----:B------:R1:W-:Y:S06]  /*5bd0*/  MEMBAR.ALL.CTA ;  /* 0x0000000000007992 */ /* 0x0003ec0000008000 */
[----:B-1----:R-:W1:Y:S02]  /*5be0*/  FENCE.VIEW.ASYNC.S ;  /* 0x00000000000073c6 */ /* 0x002e640000000000 */
[----:B-1----:R1:W-:Y:S01]  /*5bf0*/  SYNCS.ARRIVE.TRANS64.RED.A1T0 RZ, [R0+URZ], RZ ;  /* 0x000000ff00ff79a7 */ /* 0x0023e200081004ff */
[----:B--2---:R-:W-:Y:S11]  /*5c00*/  LOP3.LUT P0, RZ, R6, 0x1, RZ, 0xc0, !PT ;  /* 0x0000000106ff7812 */ /* 0x004ff6000780c0ff */
[----:B------:R-:W-:Y:S02]  /*5c10*/  @!UPT UIADD3 URZ, UPT, UPT, URZ, URZ, URZ ;  /* 0x000000fffffff290 */ /* 0x000fe4000fffe0ff */
[----:B------:R-:W-:Y:S01]  /*5c20*/  VOTEU.ANY UP1, P0 ;  /* 0x0000000000ff7886 */ /* 0x000fe20000020100 */
[----:B------:R-:W-:Y:S01]  /*5c30*/  PLOP3.LUT P0, PT, PT, PT, UP1, 0x80, 0x8 ;  /* 0x000000000008781c */ /* 0x000fe20003f0f018 */
[----:B------:R-:W-:Y:S06]  /*5c40*/  UP2UR UR4, UPR, URZ, 0x2 ;  /* 0x00000002ff047883 */ /* 0x000fec0008000000 */
[----:B------:R-:W-:Y:S06]  /*5c50*/  IMAD.U32 R80, RZ, RZ, UR4 ;  /* 0x00000004ff507e24 */ /* 0x000fec000f8e00ff */
[----:B------:R-:W-:Y:S02]  /*5c60*/  @P0 SHF.R.U32.HI R2, RZ, 0x10, R5 ;  /* 0x00000010ff020819 */ /* 0x000fe40000011605 */
[----:B------:R-:W-:Y:S02]  /*5c70*/  @P0 MOV R3, R4 ;  /* 0x0000000400030202 */ /* 0x000fe40000000f00 */
[----:B------:R-:W-:Y:S02]  /*5c80*/  @P0 R2UR UR4, R2 ;  /* 0x00000000020402ca */ /* 0x000fe400000e0000 */
[----:B------:R-:W-:Y:S02]  /*5c90*/  @P0 LOP3.LUT R4, R5, 0xffff, RZ, 0xc0, !PT ;  /* 0x0000ffff05040812 */ /* 0x000fe400078ec0ff */
[----:B------:R-:W-:Y:S02]  /*5ca0*/  @P0 R2UR UR6, R3 ;  /* 0x00000000030602ca */ /* 0x000fe400000e0000 */
[----:B------:R-:W-:Y:S07]  /*5cb0*/  @P0 R2UR UR5, R4 ;  /* 0x00000000040502ca */ /* 0x000fee00000e0000 */
[----:B------:R-:W-:Y:S02]  /*5cc0*/  @UP1 UMOV UR7, UR4 ;  /* 0x0000000400071c82 */ /* 0x000fe40008000000 */
[----:B------:R-:W-:Y:S02]  /*5cd0*/  IMAD.U32 R79, RZ, RZ, UR7 ;  /* 0x00000007ff4f7e24 */ /* 0x000fe4000f8e00ff */
[----:B------:R-:W-:Y:S02]  /*5ce0*/  @UP1 UMOV UR38, UR6 ;  /* 0x0000000600261c82 */ /* 0x000fe40008000000 */
[----:B------:R-:W-:Y:S01]  /*5cf0*/  @UP1 UMOV UR37, UR5 ;  /* 0x0000000500251c82 */ /* 0x000fe20008000000 */
[----:B-1----:R-:W-:Y:S05]  /*5d00*/  BRA.U !UP0, `(.L_x_93) ;  /* 0x0000000108cc7547 */ /* 0x002fea000b800000 */
[----:B------:R-:W1:Y:S01]  /*5d10*/  LDCU UR12, c[0x0][0xb20] ;  /* 0x00016400ff0c77ac */ /* 0x000e620008000800 */
[----:B------:R-:W-:Y:S02]  /*5d20*/  UIMAD.WIDE.U32 UR4, UR62, UR59, URZ ;  /* 0x0000003b3e0472a5 */ /* 0x000fe4000f8e00ff */
[----:B------:R-:W-:Y:S02]  /*5d30*/  UIMAD.WIDE.U32 UR6, UR63, UR56, URZ ;  /* 0x000000383f0672a5 */ /* 0x000fe4000f8e00ff */
[----:B------:R-:W-:Y:S02]  /*5d40*/  UISETP.NE.AND UP0, UPT, UR58, 0x1, UPT ;  /* 0x000000013a00788c */ /* 0x000fe4000bf05270 */
[----:B------:R-:W-:Y:S02]  /*5d50*/  UIMAD.WIDE.U32 UR8, UR37, UR59, URZ ;  /* 0x0000003b250872a5 */ /* 0x000fe4000f8e00ff */
[----:B------:R-:W-:Y:S02]  /*5d60*/  UIMAD.WIDE.U32 UR10, UR38, UR56, URZ ;  /* 0x00000038260a72a5 */ /* 0x000fe4000f8e00ff */
[----:B------:R-:W-:Y:S02]  /*5d70*/  UISETP.NE.AND UP1, UPT, UR42, 0x1, UPT ;  /* 0x000000012a00788c */ /* 0x000fe4000bf25270 */
[----:B------:R-:W-:Y:S01]  /*5d80*/  UISETP.NE.AND UP2, UPT, UR45, 0x1, UPT ;  /* 0x000000012d00788c */ /* 0x000fe2000bf45270 */
[----:B------:R-:W-:Y:S02]  /*5d90*/  UMOV UR4, UR5 ;  /* 0x0000000500047c82 */ /* 0x000fe40008000000 */
[----:B-1----:R-:W-:Y:S03]  /*5da0*/  USHF.R.U32.HI UR5, URZ, UR12, UR4 ;  /* 0x0000000cff057299 */ /* 0x002fe60008011604 */
[----:B------:R-:W-:Y:S02]  /*5db0*/  UMOV UR4, UR7 ;  /* 0x0000000700047c82 */ /* 0x000fe40008000000 */
[----:B------:R-:W-:Y:S02]  /*5dc0*/  USHF.R.U32.HI UR7, URZ, UR57, UR4 ;  /* 0x00000039ff077299 */ /* 0x000fe40008011604 */
[----:B------:R-:W-:Y:S02]  /*5dd0*/  USEL UR4, UR62, UR5, !UP0 ;  /* 0x000000053e047287 */ /* 0x000fe4000c000000 */
[----:B------:R-:W-:Y:S01]  /*5de0*/  USEL UR7, UR63, UR7, !UP1 ;  /* 0x000000073f077287 */ /* 0x000fe2000c800000 */
[----:B------:R-:W-:Y:S01]  /*5df0*/  UMOV UR5, UR9 ;  /* 0x0000000900057c82 */ /* 0x000fe20008000000 */
[----:B------:R-:W-:Y:S02]  /*5e00*/  UIMAD.WIDE.U32 UR8, UR4, UR40, URZ ;  /* 0x00000028040872a5 */ /* 0x000fe4000f8e00ff */
[----:B------:R-:W-:Y:S03]  /*5e10*/  USHF.R.U32.HI UR6, URZ, UR12, UR5 ;  /* 0x0000000cff067299 */ /* 0x000fe60008011605 */
[----:B------:R-:W-:Y:S01]  /*5e20*/  UMOV UR5, UR11 ;  /* 0x0000000b00057c82 */ /* 0x000fe20008000000 */
[----:B------:R-:W-:Y:S02]  /*5e30*/  UIMAD.WIDE.U32 UR10, UR7, UR40, URZ ;  /* 0x00000028070a72a5 */ /* 0x000fe4000f8e00ff */
[----:B------:R-:W-:Y:S02]  /*5e40*/  USHF.R.U32.HI UR12, URZ, UR57, UR5 ;  /* 0x00000039ff0c7299 */ /* 0x000fe40008011605 */
[----:B------:R-:W-:Y:S01]  /*5e50*/  USEL UR6, UR37, UR6, !UP0 ;  /* 0x0000000625067287 */ /* 0x000fe2000c000000 */
[----:B------:R-:W-:Y:S02]  /*5e60*/  UMOV UR5, UR9 ;  /* 0x0000000900057c82 */ /* 0x000fe40008000000 */
[----:B------:R-:W-:Y:S01]  /*5e70*/  UMOV UR10, UR11 ;  /* 0x0000000b000a7c82 */ /* 0x000fe20008000000 */
[----:B------:R-:W-:Y:S02]  /*5e80*/  @UP2 USHF.R.U32.HI UR4, URZ, UR41, UR5 ;  /* 0x00000029ff042299 */ /* 0x000fe40008011605 */
[----:B------:R-:W-:Y:S02]  /*5e90*/  @UP2 USHF.R.U32.HI UR7, URZ, UR41, UR10 ;  /* 0x00000029ff072299 */ /* 0x000fe4000801160a */
[----:B------:R-:W-:Y:S02]  /*5ea0*/  UIMAD UR4, UR45, UR4, URZ ;  /* 0x000000042d0472a4 */ /* 0x000fe4000f8e02ff */
[----:B------:R-:W-:Y:S02]  /*5eb0*/  UIMAD.WIDE.U32 UR10, UR6, UR40, URZ ;  /* 0x00000028060a72a5 */ /* 0x000fe4000f8e00ff */
[----:B------:R-:W-:Y:S02]  /*5ec0*/  USEL UR5, UR38, UR12, !UP1 ;  /* 0x0000000c26057287 */ /* 0x000fe4000c800000 */
[----:B------:R-:W-:Y:S02]  /*5ed0*/  UIMAD UR8, UR45, UR7, URZ ;  /* 0x000000072d0872a4 */ /* 0x000fe4000f8e02ff */
[----:B------:R-:W-:Y:S03]  /*5ee0*/  UISETP.GE.AND UP0, UPT, UR6, UR4, UPT ;  /* 0x000000040600728c */ /* 0x000fe6000bf06270 */
[----:B------:R-:W-:Y:S01]  /*5ef0*/  UMOV UR4, UR11 ;  /* 0x0000000b00047c82 */ /* 0x000fe20008000000 */
[----:B------:R-:W-:Y:S02]  /*5f00*/  UISETP.GE.OR UP0, UPT, UR5, UR8, UP0 ;  /* 0x000000080500728c */ /* 0x000fe40008706670 */
[----:B------:R-:W-:Y:S02]  /*5f10*/  USHF.R.U32.HI UR4, URZ, UR41, UR4 ;  /* 0x00000029ff047299 */ /* 0x000fe40008011604 */
[----:B------:R-:W-:Y:S02]  /*5f20*/  UIMAD.WIDE.U32 UR8, UR5, UR40, URZ ;  /* 0x00000028050872a5 */ /* 0x000fe4000f8e00ff */
[----:B------:R-:W-:Y:S02]  /*5f30*/  USEL UR11, UR6, UR4, !UP2 ;  /* 0x00000004060b7287 */ /* 0x000fe4000d000000 */
[----:B------:R-:W-:Y:S02]  /*5f40*/  UIADD3 UR8, UPT, UPT, -UR5, URZ, URZ ;  /* 0x000000ff05087290 */ /* 0x000fe4000fffe1ff */
[----:B------:R-:W-:Y:S01]  /*5f50*/  UIADD3 UR10, UPT, UPT, -UR11, URZ, URZ ;  /* 0x000000ff0b0a7290 */ /* 0x000fe2000fffe1ff */
[----:B------:R-:W-:Y:S01]  /*5f60*/  @!UP0 UMOV UR4, UR9 ;  /* 0x0000000900048c82 */ /* 0x000fe20008000000 */
[----:B------:R-:W-:Y:S02]  /*5f70*/  UIADD3 UR9, UPT, UPT, -UR6, URZ, URZ ;  /* 0x000000ff06097290 */ /* 0x000fe4000fffe1ff */
[----:B------:R-:W-:Y:S02]  /*5f80*/  @!UP0 USHF.R.U32.HI UR4, URZ, UR41, UR4 ;  /* 0x00000029ff048299 */ /* 0x000fe40008011604 */
[----:B------:R-:W-:Y:S02]  /*5f90*/  UIMAD UR10, UR45, UR10, UR6 ;  /* 0x0000000a2d0a72a4 */ /* 0x000fe4000f8e0206 */
[----:B------:R-:W-:Y:S04]  /*5fa0*/  @!UP0 USEL UR4, UR5, UR4, !UP2 ;  /* 0x0000000405048287 */ /* 0x000fe8000d000000 */
[----:B------:R-:W-:Y:S02]  /*5fb0*/  @!UP0 UIMAD UR10, UR7, UR10, UR4 ;  /* 0x0000000a070a82a4 */ /* 0x000fe4000f8e0204 */
[----:B------:R-:W-:Y:S02]  /*5fc0*/  @!UP0 UIADD3 UR11, UPT, UPT, UR11, -UR4, URZ ;  /* 0x800000040b0b8290 */ /* 0x000fe4000fffe0ff */
[----:B------:R-:W-:Y:S02]  /*5fd0*/  UIMAD UR7, UR42, UR8, UR38 ;  /* 0x000000082a0772a4 */ /* 0x000fe4000f8e0226 */
[----:B------:R-:W-:Y:S02]  /*5fe0*/  @!UP0 UIMAD UR6, UR11, UR45, UR5 ;  /* 0x0000002d0b0682a4 */ /* 0x000fe4000f8e0205 */
[----:B------:R-:W-:Y:S01]  /*5ff0*/  UIMAD UR4, UR58, UR9, UR37 ;  /* 0x000000093a0472a4 */ /* 0x000fe2000f8e0225 */
[----:B------:R-:W-:Y:S02]  /*6000*/  @!UP0 UMOV UR5, UR10 ;  /* 0x0000000a00058c82 */ /* 0x000fe40008000000 */
[----:B------:R-:W-:Y:S02]  /*6010*/  UIMAD UR38, UR5, UR42, UR7 ;  /* 0x0000002a052672a4 */ /* 0x000fe4000f8e0207 */
[----:B------:R-:W-:Y:S11]  /*6020*/  UIMAD UR37, UR6, UR58, UR4 ;  /* 0x0000003a062572a4 */ /* 0x000ff6000f8e0204 */
[----:B------:R-:W-:Y:S01]  /*6030*/  @!UPT UIADD3 URZ, UPT, UPT, URZ, URZ, URZ ;  /* 0x000000fffffff290 */ /* 0x000fe2000fffe0ff */
.L_x_93:
[----:B------:R-:W-:Y:S01]  /*6040*/  UISETP.NE.AND UP0, UPT, UR39, 0x1, UPT ;  /* 0x000000012700788c */ /* 0x000fe2000bf05270 */
[----:B------:R-:W-:Y:S01]  /*6050*/  LOP3.LUT P0, RZ, R69, 0x3f0, RZ, 0xc0, !PT ;  /* 0x000003f045ff7812 */ /* 0x000fe2000780c0ff */
[----:B------:R-:W-:Y:S01]  /*6060*/  USHF.L.U32 UR50, UR24, 0x6, URZ ;  /* 0x0000000618327899 */ /* 0x000fe200080006ff */
[----:B------:R-:W-:Y:S01]  /*6070*/  BSSY.RECONVERGENT B6, `(.L_x_94) ;  /* 0x0000034000067945 */ /* 0x000fe20003800200 */
[----:B------:R-:W-:Y:S01]  /*6080*/  USHF.L.U32 UR49, UR28, 0x8, URZ ;  /* 0x000000081c317899 */ /* 0x000fe200080006ff */
[----:B------:R-:W-:Y:S06]  /*6090*/  IADD3 R71, PT, PT, R71, 0x1, RZ ;  /* 0x0000000147477810 */ /* 0x000fec0007ffe0ff */
[----:B------:R-:W1:Y:S01]  /*60a0*/  @!UP0 LDCU.128 UR12, c[0x0][0xb10] ;  /* 0x00016200ff0c87ac */ /* 0x000e620008000c00 */
[----:B------:R-:W2:Y:S01]  /*60b0*/  @!UP0 LDCU UR5, c[0x0][0xb0c] ;  /* 0x00016180ff0587ac */ /* 0x000ea20008000800 */
[----:B------:R-:W3:Y:S01]  /*60c0*/  @!UP0 LDCU UR10, c[0x0][0xb20] ;  /* 0x00016400ff0a87ac */ /* 0x000ee20008000800 */
[----:B-1----:R-:W-:Y:S02]  /*60d0*/  UIMAD.WIDE.U32 UR8, UR38, UR12, URZ ;  /* 0x0000000c260872a5 */ /* 0x002fe4000f8e00ff */
[----:B------:R-:W-:Y:S02]  /*60e0*/  UIMAD.WIDE.U32 UR6, UR37, UR15, URZ ;  /* 0x0000000f250672a5 */ /* 0x000fe4000f8e00ff */
[----:B------:R-:W-:Y:S03]  /*60f0*/  @!UP0 UISETP.NE.AND UP1, UPT, UR14, 0x1, UPT ;  /* 0x000000010e00888c */ /* 0x000fe6000bf25270 */
[----:B------:R-:W-:Y:S01]  /*6100*/  @!UP0 UMOV UR4, UR9 ;  /* 0x0000000900048c82 */ /* 0x000fe20008000000 */
[----:B--2---:R-:W-:Y:S02]  /*6110*/  @!UP0 UISETP.NE.AND UP2, UPT, UR5, 0x1, UPT ;  /* 0x000000010500888c */ /* 0x004fe4000bf45270 */
[----:B------:R-:W-:Y:S01]  /*6120*/  @!UP0 USHF.R.U32.HI UR4, URZ, UR13, UR4 ;  /* 0x0000000dff048299 */ /* 0x000fe20008011604 */
[----:B------:R-:W-:Y:S02]  /*6130*/  @!UP0 UMOV UR6, UR7 ;  /* 0x0000000700068c82 */ /* 0x000fe40008000000 */
[----:B---3--:R-:W-:Y:S02]  /*6140*/  @!UP0 USHF.R.U32.HI UR6, URZ, UR10, UR6 ;  /* 0x0000000aff068299 */ /* 0x008fe40008011606 */
[----:B------:R-:W-:Y:S02]  /*6150*/  @!UP0 USEL UR7, UR38, UR4, !UP2 ;  /* 0x0000000426078287 */ /* 0x000fe4000d000000 */
[----:B------:R-:W-:Y:S04]  /*6160*/  @!UP0 USEL UR6, UR37, UR6, !UP1 ;  /* 0x0000000625068287 */ /* 0x000fe8000c800000 */
[----:B------:R-:W-:Y:S02]  /*6170*/  @!UP0 UIADD3 UR4, UPT, UPT, -UR7, UR6, URZ ;  /* 0x0000000607048290 */ /* 0x000fe4000fffe1ff */
[----:B------:R-:W-:Y:S02]  /*6180*/  @!UP0 UIADD3 UR6, UPT, UPT, UR7, -UR6, URZ ;  /* 0x8000000607068290 */ /* 0x000fe4000fffe0ff */
[----:B------:R-:W-:Y:S02]  /*6190*/  @!UP0 UIMAD UR38, UR4, UR5, UR38 ;  /* 0x00000005042682a4 */ /* 0x000fe4000f8e0226 */
[----:B------:R-:W-:Y:S01]  /*61a0*/  @!UP0 UIMAD UR37, UR6, UR14, UR37 ;  /* 0x0000000e062582a4 */ /* 0x000fe2000f8e0225 */
[----:B------:R-:W-:Y:S11]  /*61b0*/  @!P0 BRA `(.L_x_95) ;  /* 0x00000000007c8947 */ /* 0x000ff60003800000 */
[----:B------:R-:W1:Y:S01]  /*61c0*/  LDCU.64 UR8, c[0x4][0x80] ;  /* 0x01001000ff0877ac */ /* 0x000e620008000a00 */
[----:B------:R-:W-:Y:S01]  /*61d0*/  MOV R2, 0x0 ;  /* 0x0000000000027802 */ /* 0x000fe20000000f00 */
[----:B------:R-:W-:Y:S02]  /*61e0*/  HFMA2 R12, -RZ, RZ, 0, 5.9604644775390625e-08 ;  /* 0x00000001ff0c7431 */ /* 0x000fe400000001ff */
[----:B------:R-:W-:Y:S01]  /*61f0*/  IMAD.MOV.U32 R8, RZ, RZ, 0x70 ;  /* 0x00000070ff087424 */ /* 0x000fe200078e00ff */
[----:B------:R2:W3:Y:S01]  /*6200*/  LDC.64 R14, c[0x4][R2] ;  /* 0x01000000020e7b82 */ /* 0x0004e20000000a00 */
[----:B------:R-:W4:Y:S01]  /*6210*/  LDCU.64 UR6, c[0x4][0x88] ;  /* 0x01001100ff0677ac */ /* 0x000f220008000a00 */
[----:B------:R-:W-:Y:S01]  /*6220*/  IMAD.MOV.U32 R13, RZ, RZ, RZ ;  /* 0x000000ffff0d7224 */ /* 0x000fe200078e00ff */
[----:B------:R-:W2:Y:S01]  /*6230*/  LDCU.64 UR4, c[0x4][0x8] ;  /* 0x01000100ff0477ac */ /* 0x000ea20008000a00 */
[----:B-1----:R-:W-:Y:S01]  /*6240*/  MOV R5, UR9 ;  /* 0x0000000900057c02 */ /* 0x002fe20008000f00 */
[----:B------:R-:W-:Y:S01]  /*6250*/  IMAD.U32 R4, RZ, RZ, UR8 ;  /* 0x00000008ff047e24 */ /* 0x000fe2000f8e00ff */
[----:B----4-:R-:W-:Y:S01]  /*6260*/  MOV R7, UR7 ;  /* 0x0000000700077c02 */ /* 0x010fe20008000f00 */
[----:B------:R-:W-:Y:S01]  /*6270*/  IMAD.U32 R6, RZ, RZ, UR6 ;  /* 0x00000006ff067e24 */ /* 0x000fe2000f8e00ff */
[----:B--2---:R-:W-:Y:S01]  /*6280*/  MOV R11, UR5 ;  /* 0x00000005000b7c02 */ /* 0x004fe20008000f00 */
[----:B------:R-:W-:Y:S02]  /*6290*/  IMAD.U32 R10, RZ, RZ, UR4 ;  /* 0x00000004ff0a7e24 */ /* 0x000fe4000f8e00ff */
[----:B------:R-:W-:Y:S07]  /*62a0*/  LEPC R20, `(.L_x_96) ;  /* 0x000000001014794e */ /* 0x000fee0000000000 */
[----:B---3-5:R-:W-:Y:S05]  /*62b0*/  CALL.ABS.NOINC R14 ;  /* 0x000000000e007343 */ /* 0x028fea0003c00000 */
.L_x_96:
[----:B------:R-:W1:Y:S01]  /*62c0*/  LDCU.64 UR8, c[0x4][0x80] ;  /* 0x01001000ff0877ac */ /* 0x000e620008000a00 */
[----:B------:R-:W2:Y:S01]  /*62d0*/  LDC.64 R2, c[0x4][R2] ;  /* 0x0100000002027b82 */ /* 0x000ea20000000a00 */
[----:B------:R-:W-:Y:S02]  /*62e0*/  HFMA2 R12, -RZ, RZ, 0, 5.9604644775390625e-08 ;  /* 0x00000001ff0c7431 */ /* 0x000fe400000001ff */
[----:B------:R-:W-:Y:S02]  /*62f0*/  IMAD.MOV.U32 R8, RZ, RZ, 0x70 ;  /* 0x00000070ff087424 */ /* 0x000fe400078e00ff */
[----:B------:R-:W-:Y:S01]  /*6300*/  IMAD.MOV.U32 R13, RZ, RZ, RZ ;  /* 0x000000ffff0d7224 */ /* 0x000fe200078e00ff */
[----:B------:R-:W3:Y:S01]  /*6310*/  LDCU.64 UR6, c[0x4][0x88] ;  /* 0x01001100ff0677ac */ /* 0x000ee20008000a00 */
[----:B------:R-:W4:Y:S01]  /*6320*/  LDCU.64 UR4, c[0x4][0x8] ;  /* 0x01000100ff0477ac */ /* 0x000f220008000a00 */
[----:B-1----:R-:W-:Y:S02]  /*6330*/  MOV R4, UR8 ;  /* 0x0000000800047c02 */ /* 0x002fe40008000f00 */
[----:B------:R-:W-:Y:S02]  /*6340*/  MOV R5, UR9 ;  /* 0x0000000900057c02 */ /* 0x000fe40008000f00 */
[----:B---3--:R-:W-:Y:S01]  /*6350*/  MOV R7, UR7 ;  /* 0x0000000700077c02 */ /* 0x008fe20008000f00 */
[----:B------:R-:W-:Y:S01]  /*6360*/  IMAD.U32 R6, RZ, RZ, UR6 ;  /* 0x00000006ff067e24 */ /* 0x000fe2000f8e00ff */
[----:B----4-:R-:W-:Y:S01]  /*6370*/  MOV R11, UR5 ;  /* 0x00000005000b7c02 */ /* 0x010fe20008000f00 */
[----:B------:R-:W-:Y:S02]  /*6380*/  IMAD.U32 R10, RZ, RZ, UR4 ;  /* 0x00000004ff0a7e24 */ /* 0x000fe4000f8e00ff */
[----:B------:R-:W-:Y:S07]  /*6390*/  LEPC R20, `(.L_x_95) ;  /* 0x000000001014794e */ /* 0x000fee0000000000 */
[----:B--2---:R-:W-:Y:S05]  /*63a0*/  CALL.ABS.NOINC R2 ;  /* 0x0000000002007343 */ /* 0x004fea0003c00000 */
.L_x_95:
[----:B------:R-:W-:Y:S05]  /*63b0*/  BSYNC.RECONVERGENT B6 ;  /* 0x0000000000067941 */ /* 0x000fea0003800200 */
.L_x_94:
[----:B------:R-:W-:Y:S02]  /*63c0*/  R2UR UR6, R68 ;  /* 0x00000000440672ca */ /* 0x000fe400000e0000 */
[----:B------:R-:W-:Y:S02]  /*63d0*/  R2UR UR5, R78 ;  /* 0x000000004e0572ca */ /* 0x000fe400000e0000 */
[----:B------:R-:W-:Y:S02]  /*63e0*/  R2UR UR4, R77 ;  /* 0x000000004d0472ca */ /* 0x000fe400000e0000 */
[----:B------:R-:W-:Y:S02]  /*63f0*/  ISETP.NE.U32.AND P4, PT, R62, RZ, PT ;  /* 0x000000ff3e00720c */ /* 0x000fe40003f85070 */
[----:B------:R-:W-:Y:S02]  /*6400*/  ISETP.NE.U32.AND P2, PT, RZ, UR60, PT ;  /* 0x0000003cff007c0c */ /* 0x000fe4000bf45070 */
[----:B------:R-:W-:Y:S02]  /*6410*/  ISETP.NE.AND.EX P4, PT, R63, RZ, PT, P4 ;  /* 0x000000ff3f00720c */ /* 0x000fe40003f85340 */
[----:B------:R-:W-:Y:S01]  /*6420*/  ISETP.NE.AND.EX P2, PT, RZ, UR61, PT, P2 ;  /* 0x0000003dff007c0c */ /* 0x000fe2000bf45320 */
[----:B------:R-:W-:Y:S02]  /*6430*/  UISETP.NE.AND UP2, UPT, UR6, URZ, UPT ;  /* 0x000000ff0600728c */ /* 0x000fe4000bf45270 */
[----:B------:R-:W-:Y:S04]  /*6440*/  UISETP.NE.U32.AND UP0, UPT, UR5, URZ, UPT ;  /* 0x000000ff0500728c */ /* 0x000fe8000bf05070 */
[----:B------:R-:W-:Y:S01]  /*6450*/  UISETP.NE.AND.EX UP1, UPT, UR4, URZ, UPT, UP0 ;  /* 0x000000ff0400728c */ /* 0x000fe2000bf25300 */
[----:B------:R-:W-:Y:S01]  /*6460*/  PLOP3.LUT P1, PT, PT, PT, UP2, 0x80, 0x8 ;  /* 0x000000000008781c */ /* 0x000fe20003f2f028 */
[----:B------:R-:W-:Y:S03]  /*6470*/  UPLOP3.LUT UP0, UPT, UPT, UPT, UPT, 0x40, 0x4 ;  /* 0x000000000004789c */ /* 0x000fe60003f0e870 */
[----:B------:R-:W-:Y:S06]  /*6480*/  @UP2 UPLOP3.LUT UP0, UPT, UPT, UPT, UP1, 0x80, 0x8 ;  /* 0x000000000008289c */ /* 0x000fec0003f0f010 */
[----:B------:R-:W-:Y:S01]  /*6490*/  PLOP3.LUT P0, PT, PT, PT, UP0, 0x80, 0x8 ;  /* 0x000000000008781c */ /* 0x000fe20003f0f008 */
[----:B------:R-:W-:Y:S01]  /*64a0*/  @!UPT UIADD3 URZ, UPT, UPT, URZ, URZ, URZ ;  /* 0x000000fffffff290 */ /* 0x000fe2000fffe0ff */
[----:B------:R-:W-:Y:S11]  /*64b0*/  BRA.U !UP1, `(.L_x_97) ;  /* 0x0000000109407547 */ /* 0x000ff6000b800000 */
[----:B------:R-:W-:Y:S01]  /*64c0*/  UISETP.NE.U32.AND UP0, UPT, UR60, URZ, UPT ;  /* 0x000000ff3c00728c */ /* 0x000fe2000bf05070 */
[----:B------:R-:W-:Y:S01]  /*64d0*/  R2UR UR6, R78 ;  /* 0x000000004e0672ca */ /* 0x000fe200000e0000 */
[----:B------:R-:W1:Y:S01]  /*64e0*/  LDCU.64 UR8, c[0x0][0x358] ;  /* 0x00006b00ff0877ac */ /* 0x000e620008000a00 */
[----:B------:R-:W-:Y:S02]  /*64f0*/  HFMA2 R64, -RZ, RZ, 0, 5.9604644775390625e-08 ;  /* 0x00000001ff407431 */ /* 0x000fe400000001ff */
[----:B------:R-:W-:Y:S01]  /*6500*/  IMAD.MOV.U32 R0, RZ, RZ, 0x1 ;  /* 0x00000001ff007424 */ /* 0x000fe200078e00ff */
[----:B------:R-:W-:Y:S06]  /*6510*/  UISETP.NE.AND.EX UP0, UPT, UR61, URZ, UPT, UP0 ;  /* 0x000000ff3d00728c */ /* 0x000fec000bf05300 */
[----:B------:R-:W-:Y:S05]  /*6520*/  PLOP3.LUT P3, PT, PT, PT, UP0, 0x80, 0x8 ;  /* 0x000000000008781c */ /* 0x000fea0003f6f008 */
[----:B------:R-:W2:Y:S01]  /*6530*/  @UP0 LDCU.64 UR4, c[0x0][0x888] ;  /* 0x00011100ff0407ac */ /* 0x000ea20008000a00 */
[----:B------:R-:W-:Y:S07]  /*6540*/  @UP0 UIMAD UR6, UR36, UR6, URZ ;  /* 0x00000006240602a4 */ /* 0x000fee000f8e02ff */
[----:B------:R-:W-:Y:S01]  /*6550*/  @!P3 PRMT R64, R0, 0x7610, R64 ;  /* 0x000076100040b816 */ /* 0x000fe20000000040 */
[----:B--2---:R-:W-:Y:S06]  /*6560*/  @UP0 UIMAD.WIDE UR4, UR6, 0x4, UR4 ;  /* 0x00000004060408a5 */ /* 0x004fec000f8e0204 */
[----:B------:R-:W-:Y:S02]  /*6570*/  IMAD.U32 R2, RZ, RZ, UR4 ;  /* 0x00000004ff027e24 */ /* 0x000fe4000f8e00ff */
[----:B------:R-:W-:Y:S03]  /*6580*/  IMAD.U32 R3, RZ, RZ, UR5 ;  /* 0x00000005ff037e24 */ /* 0x000fe6000f8e00ff */
[----:B------:R-:W2:Y:S02]  /*6590*/  @!UP0 LDCU UR4, c[0x0][0x880] ;  /* 0x00011000ff0487ac */ /* 0x000ea40008000800 */
[----:B-1---5:R1:W5:Y:S02]  /*65a0*/  @P3 LDG.E R26, desc[UR8][R2.64] ;  /* 0x00000008021a3981 */ /* 0x022364000c1e1900 */
[----:B-12---:R-:W-:Y:S02]  /*65b0*/  @!P3 MOV R26, UR4 ;  /* 0x00000004001abc02 */ /* 0x006fe40008000f00 */
.L_x_97:
[----:B------:R-:W-:Y:S05]  /*65c0*/  @!P4 BRA `(.L_x_98) ;  /* 0x000000000024c947 */ /* 0x000fea0003800000 */
[----:B------:R-:W-:Y:S01]  /*65d0*/  ISETP.NE.U32.AND P3, PT, R60, RZ, PT ;  /* 0x000000ff3c00720c */ /* 0x000fe20003f65070 */
[----:B------:R-:W1:Y:S03]  /*65e0*/  LDCU.64 UR4, c[0x0][0x358] ;  /* 0x00006b00ff0477ac */ /* 0x000e660008000a00 */
[----:B------:R-:W-:Y:S11]  /*65f0*/  ISETP.NE.AND.EX P3, PT, R61, RZ, PT, P3 ;  /* 0x000000ff3d00720c */ /* 0x000ff60003f65330 */
[----:B------:R-:W-:Y:S02]  /*6600*/  @!UPT UIADD3 URZ, UPT, UPT, URZ, URZ, URZ ;  /* 0x000000fffffff290 */ /* 0x000fe4000fffe0ff */
[----:B------:R-:W2:Y:S01]  /*6610*/  @P3 LDC.64 R2, c[0x0][0x8a8] ;  /* 0x00022a00ff023b82 */ /* 0x000ea20000000a00 */
[----:B------:R-:W-:Y:S04]  /*6620*/  @P3 IMAD R0, R62, UR36, RZ ;  /* 0x000000243e003c24 */ /* 0x000fe8000f8e02ff */
[----:B--2---:R-:W-:Y:S05]  /*6630*/  @P3 IMAD.WIDE R2, R0, 0x4, R2 ;  /* 0x0000000400023825 */ /* 0x004fea00078e0202 */
[----:B-1---5:R1:W5:Y:S02]  /*6640*/  @P3 LDG.E R24, desc[UR4][R2.64] ;  /* 0x0000000402183981 */ /* 0x022364000c1e1900 */
[----:B-1----:R-:W2:Y:S02]  /*6650*/  @!P3 LDC R24, c[0x0][0x8a0] ;  /* 0x00022800ff18bb82 */ /* 0x002ea40000000800 */
.L_x_98:
[----:B-----5:R-:W-:Y:S01]  /*6660*/  FSETP.NEU.AND P3, PT, R26, RZ, PT ;  /* 0x000000ff1a00720b */ /* 0x020fe20003f6d000 */
[----:B------:R-:W-:Y:S01]  /*6670*/  IMAD.SHL.U32 R89, R27, 0x4, RZ ;  /* 0x000000041b597824 */ /* 0x000fe200078e00ff */
[----:B------:R-:W-:Y:S01]  /*6680*/  SEL R5, RZ, 0xffffffff, P2 ;  /* 0xffffffffff057807 */ /* 0x000fe20001000000 */
[----:B------:R-:W-:Y:S01]  /*6690*/  BSSY B1, `(.L_x_99) ;  /* 0x0000043000017945 */ /* 0x000fe20003800000 */
[----:B------:R-:W-:Y:S01]  /*66a0*/  @P1 LOP3.LUT P2, RZ, R64, 0xff, RZ, 0xc0, !PT ;  /* 0x000000ff40ff1812 */ /* 0x000fe2000784c0ff */
[----:B------:R-:W-:Y:S01]  /*66b0*/  VIADD R84, R89, UR43 ;  /* 0x0000002b59547c36 */ /* 0x000fe20008000000 */
[----:B------:R-:W-:Y:S01]  /*66c0*/  @P1 SEL R2, RZ, 0xffffffff, P3 ;  /* 0xffffffffff021807 */ /* 0x000fe20001800000 */
[----:B------:R-:W-:Y:S01]  /*66d0*/  IMAD.MOV.U32 R90, RZ, RZ, 0x1 ;  /* 0x00000001ff5a7424 */ /* 0x000fe200078e00ff */
[----:B------:R-:W-:Y:S01]  /*66e0*/  LEA R86, R22, UR43, 0x3 ;  /* 0x0000002b16567c11 */ /* 0x000fe2000f8e18ff */
[----:B------:R-:W-:Y:S01]  /*66f0*/  IMAD.MOV.U32 R88, RZ, RZ, RZ ;  /* 0x000000ffff587224 */ /* 0x000fe200078e00ff */
[----:B------:R-:W-:Y:S02]  /*6700*/  @P0 SEL R2, R5, R2, !P2 ;  /* 0x0000000205020207 */ /* 0x000fe40005000000 */
[----:B------:R-:W-:Y:S02]  /*6710*/  CS2R R58, SRZ ;  /* 0x00000000003a7805 */ /* 0x000fe4000001ff00 */
[----:B------:R-:W-:Y:S02]  /*6720*/  SHF.L.U32 R3, R73, 0x1f, RZ ;  /* 0x0000001f49037819 */ /* 0x000fe400000006ff */
[----:B------:R-:W-:Y:S02]  /*6730*/  CS2R R56, SRZ ;  /* 0x0000000000387805 */ /* 0x000fe4000001ff00 */
[----:B------:R-:W-:Y:S02]  /*6740*/  @P1 LOP3.LUT R2, R2, 0x1, RZ, 0xc0, !PT ;  /* 0x0000000102021812 */ /* 0x000fe400078ec0ff */
[----:B------:R-:W-:Y:S02]  /*6750*/  CS2R R54, SRZ ;  /* 0x0000000000367805 */ /* 0x000fe4000001ff00 */
[----:B------:R-:W-:Y:S02]  /*6760*/  PLOP3.LUT P2, PT, PT, PT, UP1, 0x80, 0x8 ;  /* 0x000000000008781c */ /* 0x000fe40003f4f018 */
[----:B------:R-:W-:Y:S02]  /*6770*/  CS2R R52, SRZ ;  /* 0x0000000000347805 */ /* 0x000fe4000001ff00 */
[----:B------:R-:W-:Y:S02]  /*6780*/  ISETP.NE.U32.OR P6, PT, R2, 0x1, !P1 ;  /* 0x000000010200780c */ /* 0x000fe40004fc5470 */
[----:B------:R-:W-:Y:S02]  /*6790*/  CS2R R50, SRZ ;  /* 0x0000000000327805 */ /* 0x000fe4000001ff00 */
[----:B------:R-:W-:Y:S02]  /*67a0*/  LEA.HI R25, R22, R22, RZ, 0x1 ;  /* 0x0000001616197211 */ /* 0x000fe400078f08ff */
[----:B------:R-:W-:Y:S02]  /*67b0*/  CS2R R48, SRZ ;  /* 0x0000000000307805 */ /* 0x000fe4000001ff00 */
[----:B------:R-:W-:Y:S02]  /*67c0*/  LOP3.LUT P4, R70, R64, 0xff, RZ, 0xc0, !PT ;  /* 0x000000ff40467812 */ /* 0x000fe4000788c0ff */
[----:B------:R-:W-:Y:S02]  /*67d0*/  CS2R R46, SRZ ;  /* 0x00000000002e7805 */ /* 0x000fe4000001ff00 */
[----:B------:R-:W-:Y:S01]  /*67e0*/  SEL R2, RZ, 0xffffffff, P3 ;  /* 0xffffffffff027807 */ /* 0x000fe20001800000 */
[C---:B------:R-:W-:Y:S01]  /*67f0*/  IMAD.SHL.U32 R0, R25.reuse, 0x80, RZ ;  /* 0x0000008019007824 */ /* 0x040fe200078e00ff */
[----:B------:R-:W-:Y:S02]  /*6800*/  LOP3.LUT R25, R25, 0xffe, RZ, 0xc0, !PT ;  /* 0x00000ffe19197812 */ /* 0x000fe400078ec0ff */
[----:B------:R-:W-:Y:S02]  /*6810*/  CS2R R44, SRZ ;  /* 0x00000000002c7805 */ /* 0x000fe4000001ff00 */
[----:B------:R-:W-:Y:S01]  /*6820*/  P2R R81, PR, RZ, 0x40 ;  /* 0x00000040ff517803 */ /* 0x000fe20000000000 */
[----:B------:R-:W-:Y:S01]  /*6830*/  VIADD R28, R84, 0x400 ;  /* 0x00000400541c7836 */ /* 0x000fe20000000000 */
[----:B------:R-:W-:Y:S01]  /*6840*/  @P2 SEL R2, R5, R2, !P4 ;  /* 0x0000000205022207 */ /* 0x000fe20006000000 */
[----:B------:R-:W-:Y:S01]  /*6850*/  IMAD.IADD R25, R22, 0x1, -R25 ;  /* 0x0000000116197824 */ /* 0x000fe200078e0a19 */
[----:B------:R-:W-:Y:S01]  /*6860*/  @P6 SHF.L.U32 R4, RZ, 0x1f, RZ ;  /* 0x0000001fff046819 */ /* 0x000fe200000006ff */
[----:B------:R-:W-:Y:S01]  /*6870*/  IMAD.IADD R82, R74, 0x1, R84 ;  /* 0x000000014a527824 */ /* 0x000fe200078e0254 */
[----:B------:R-:W-:Y:S02]  /*6880*/  LOP3.LUT R0, R0, 0xffffff00, RZ, 0xc0, !PT ;  /* 0xffffff0000007812 */ /* 0x000fe400078ec0ff */
[----:B------:R-:W1:Y:S01]  /*6890*/  @P6 SYNCS.PHASECHK.TRANS64.TRYWAIT P1, [UR43+0x20], R4 ;  /* 0x00002004ff0065a7 */ /* 0x000e62000802112b */
[----:B------:R-:W-:Y:S02]  /*68a0*/  LOP3.LUT R2, R2, 0x1, RZ, 0xc0, !PT ;  /* 0x0000000102027812 */ /* 0x000fe400078ec0ff */
[----:B------:R-:W-:Y:S02]  /*68b0*/  IMAD.IADD R0, R23, 0x1, R0 ;  /* 0x0000000117007824 */ /* 0x000fe400078e0200 */
[----:B------:R-:W-:Y:S02]  /*68c0*/  ISETP.NE.U32.AND P5, PT, R2, 0x1, PT ;  /* 0x000000010200780c */ /* 0x000fe40003fa5070 */
[----:B------:R-:W-:Y:S02]  /*68d0*/  IMAD R25, R25, 0x100000, R0 ;  /* 0x0010000019197824 */ /* 0x000fe400078e0200 */
[----:B------:R-:W-:Y:S01]  /*68e0*/  P2R R91, PR, RZ, 0x20 ;  /* 0x00000020ff5b7803 */ /* 0x000fe20000000000 */
[----:B------:R3:W4:Y:S01]  /*68f0*/  SYNCS.PHASECHK.TRANS64.TRYWAIT P0, [R86+URZ+0x90], R3 ;  /* 0x00009003560075a7 */ /* 0x00072200080011ff */
[----:B-1----:R-:W-:Y:S01]  /*6900*/  @P6 SEL R90, RZ, 0x1, !P1 ;  /* 0x00000001ff5a6807 */ /* 0x002fe20004800000 */
[----:B---3--:R-:W-:Y:S06]  /*6910*/  @!P6 BRA `(.L_x_100) ;  /* 0x000000000068e947 */ /* 0x008fec0003800000 */
[C---:B------:R-:W-:Y:S01]  /*6920*/  @P5 IMAD R5, R75.reuse, 0x4, R28 ;  /* 0x000000044b055824 */ /* 0x040fe200078e021c */
[----:B------:R-:W-:Y:S01]  /*6930*/  ISETP.NE.AND P1, PT, R90, RZ, PT ;  /* 0x000000ff5a00720c */ /* 0x000fe20003f25270 */
[----:B------:R-:W-:Y:S01]  /*6940*/  @P5 IMAD R2, R75, 0x4, R84 ;  /* 0x000000044b025824 */ /* 0x000fe200078e0254 */
[----:B------:R-:W-:Y:S01]  /*6950*/  BSSY B0, `(.L_x_101) ;  /* 0x000000e000007945 */ /* 0x000fe20003800000 */
[----:B------:R-:W-:Y:S01]  /*6960*/  IMAD.MOV.U32 R58, RZ, RZ, RZ ;  /* 0x000000ffff3a7224 */ /* 0x000fe200078e00ff */
[----:B------:R-:W-:Y:S01]  /*6970*/  CS2R R54, SRZ ;  /* 0x0000000000367805 */ /* 0x000fe2000001ff00 */
[----:B------:R-:W-:Y:S01]  /*6980*/  @P5 IMAD.IADD R4, R74, 0x1, R5 ;  /* 0x000000014a045824 */ /* 0x000fe200078e0205 */
[----:B------:R-:W-:Y:S02]  /*6990*/  CS2R R52, SRZ ;  /* 0x0000000000347805 */ /* 0x000fe4000001ff00 */
[----:B------:R-:W-:Y:S02]  /*69a0*/  CS2R R56, SRZ ;  /* 0x0000000000387805 */ /* 0x000fe4000001ff00 */
[----:B------:R-:W-:Y:S02]  /*69b0*/  CS2R R46, SRZ ;  /* 0x00000000002e7805 */ /* 0x000fe4000001ff00 */
[----:B------:R-:W-:Y:S02]  /*69c0*/  CS2R R44, SRZ ;  /* 0x00000000002c7805 */ /* 0x000fe4000001ff00 */
[----:B------:R-:W-:Y:S02]  /*69d0*/  CS2R R50, SRZ ;  /* 0x0000000000327805 */ /* 0x000fe4000001ff00 */
[----:B------:R-:W-:Y:S01]  /*69e0*/  CS2R R48, SRZ ;  /* 0x0000000000307805 */ /* 0x000fe2000001ff00 */
[----:B------:R-:W-:Y:S06]  /*69f0*/  @P1 BRA `(.L_x_102) ;  /* 0x00000000000c1947 */ /* 0x000fec0003800000 */
[----:B------:R-:W-:Y:S04]  /*6a00*/  SHF.L.U32 R5, RZ, 0x1f, RZ ;  /* 0x0000001fff057819 */ /* 0x000fe800000006ff */
[----:B------:R-:W1:Y:S02]  /*6a10*/  SYNCS.PHASECHK.TRANS64.TRYWAIT P1, [UR43+0x20], R5 ;  /* 0x00002005ff0075a7 */ /* 0x000e64000802112b */
[----:B-1----:R-:W-:Y:S05]  /*6a20*/  @!P1 BRA `(.L_x_103) ;  /* 0x0000004800849947 */ /* 0x002fea0003800000 */
.L_x_102:
[----:B------:R-:W-:Y:S05]  /*6a30*/  BSYNC B0 ;  /* 0x0000000000007941 */ /* 0x000fea0003800000 */
.L_x_101:
[----:B------:R-:W-:Y:S01]  /*6a40*/  ISETP.NE.AND P1, PT, R91, RZ, PT ;  /* 0x000000ff5b00720c */ /* 0x000fe20003f25270 */
[----:B------:R-:W-:Y:S11]  /*6a50*/  HFMA2 R88, -RZ, RZ, 0, 5.9604644775390625e-08 ;  /* 0x00000001ff587431 */ /* 0x000ff600000001ff */
[----:B------:R-:W-:Y:S01]  /*6a60*/  @!UPT UIADD3 URZ, UPT, UPT, URZ, URZ, URZ ;  /* 0x000000fffffff290 */ /* 0x000fe2000fffe0ff */
[----:B------:R-:W-:Y:S05]  /*6a70*/  @P1 WARPSYNC.ALL ;  /* 0x0000000000001948 */ /* 0x000fea0003800000 */
[----:B------:R3:W1:Y:S04]  /*6a80*/  @P1 LDSM.16.M88.4 R52, [R2+0x400] ;  /* 0x000400000234183b */ /* 0x0006680000000200 */
[----:B------:R3:W1:Y:S04]  /*6a90*/  @P1 LDSM.16.M88.4 R56, [R4] ;  /* 0x000000000438183b */ /* 0x0006680000000200 */
[----:B------:R3:W1:Y:S04]  /*6aa0*/  @P1 LDSM.16.M88.4 R44, [R89+UR43+0x400] ;  /* 0x0004002b592c183b */ /* 0x0006680008000200 */
[----:B------:R3:W1:Y:S02]  /*6ab0*/  @P1 LDSM.16.M88.4 R48, [R82+0x400] ;  /* 0x000400005230183b */ /* 0x0006640000000200 */
.L_x_100:
[----:B------:R-:W-:Y:S05]  /*6ac0*/  BSYNC B1 ;  /* 0x0000000000017941 */ /* 0x000fea0003800000 */
.L_x_99:
[----:B-1----:R-:W-:Y:S04]  /*6ad0*/  SHF.R.U32.HI R0, RZ, 0x15, R25 ;  /* 0x00000015ff007819 */ /* 0x002fe80000011619 */
[----:B------:R-:W-:Y:S01]  /*6ae0*/  LOP3.LUT P1, RZ, R0, 0x3, R65, 0x48, !PT ;  /* 0x0000000300ff7812 */ /* 0x000fe20007824841 */
[----:B------:R-:W-:Y:S01]  /*6af0*/  @!UPT UIADD3 URZ, UPT, UPT, URZ, URZ, URZ ;  /* 0x000000fffffff290 */ /* 0x000fe2000fffe0ff */
[----:B----4-:R-:W-:Y:S11]  /*6b00*/  @P0 BRA `(.L_x_104) ;  /* 0x0000000000080947 */ /* 0x010ff60003800000 */
[----:B------:R-:W1:Y:S02]  /*6b10*/  SYNCS.PHASECHK.TRANS64.TRYWAIT P0, [R86+URZ+0x90], R3 ;  /* 0x00009003560075a7 */ /* 0x000e6400080011ff */
[----:B-1----:R-:W-:Y:S05]  /*6b20*/  @!P0 BRA `(.L_x_105) ;  /* 0x00000048005c8947 */ /* 0x002fea0003800000 */
.L_x_104:
[----:B------:R-:W-:Y:S05]  /*6b30*/  @!P1 BRA `(.L_x_106) ;  /* 0x0000000000409947 */ /* 0x000fea0003800000 */
[----:B------:R-:W4:Y:S01]  /*6b40*/  LDCU.64 UR8, c[0x4][0x70] ;  /* 0x01000e00ff0877ac */ /* 0x000f220008000a00 */
[----:B-1----:R-:W-:Y:S01]  /*6b50*/  MOV R3, 0x0 ;  /* 0x0000000000037802 */ /* 0x002fe20000000f00 */
[----:B------:R-:W-:Y:S02]  /*6b60*/  HFMA2 R12, -RZ, RZ, 0, 5.9604644775390625e-08 ;  /* 0x00000001ff0c7431 */ /* 0x000fe400000001ff */
[----:B------:R-:W-:Y:S02]  /*6b70*/  IMAD.MOV.U32 R8, RZ, RZ, 0x192 ;  /* 0x00000192ff087424 */ /* 0x000fe400078e00ff */
[----:B------:R-:W-:Y:S01]  /*6b80*/  IMAD.MOV.U32 R13, RZ, RZ, RZ ;  /* 0x000000ffff0d7224 */ /* 0x000fe200078e00ff */
[----:B------:R-:W1:Y:S01]  /*6b90*/  LDCU.64 UR6, c[0x4][0x78] ;  /* 0x01000f00ff0677ac */ /* 0x000e620008000a00 */
[----:B---3--:R-:W3:Y:S01]  /*6ba0*/  LDC.64 R2, c[0x4][R3] ;  /* 0x0100000003027b82 */ /* 0x008ee20000000a00 */
[----:B------:R-:W5:Y:S01]  /*6bb0*/  LDCU.64 UR4, c[0x4][0x10] ;  /* 0x01000200ff0477ac */ /* 0x000f620008000a00 */
[----:B----4-:R-:W-:Y:S01]  /*6bc0*/  MOV R5, UR9 ;  /* 0x0000000900057c02 */ /* 0x010fe20008000f00 */
[----:B------:R-:W-:Y:S01]  /*6bd0*/  IMAD.U32 R4, RZ, RZ, UR8 ;  /* 0x00000008ff047e24 */ /* 0x000fe2000f8e00ff */
[----:B-1----:R-:W-:Y:S01]  /*6be0*/  MOV R7, UR7 ;  /* 0x0000000700077c02 */ /* 0x002fe20008000f00 */
[----:B------:R-:W-:Y:S01]  /*6bf0*/  IMAD.U32 R6, RZ, RZ, UR6 ;  /* 0x00000006ff067e24 */ /* 0x000fe2000f8e00ff */
[----:B-----5:R-:W-:Y:S01]  /*6c00*/  MOV R11, UR5 ;  /* 0x00000005000b7c02 */ /* 0x020fe20008000f00 */
[----:B------:R-:W-:Y:S02]  /*6c10*/  IMAD.U32 R10, RZ, RZ, UR4 ;  /* 0x00000004ff0a7e24 */ /* 0x000fe4000f8e00ff */
[----:B------:R-:W-:Y:S07]  /*6c20*/  LEPC R20, `(.L_x_106) ;  /* 0x000000001014794e */ /* 0x000fee0000000000 */
[----:B--23--:R-:W-:Y:S05]  /*6c30*/  CALL.ABS.NOINC R2 ;  /* 0x0000000002007343 */ /* 0x00cfea0003c00000 */
.L_x_106:
[----:B------:R-:W-:Y:S05]  /*6c40*/  WARPSYNC.ALL ;  /* 0x0000000000007948 */ /* 0x000fea0003800000 */
[----:B------:R-:W-:Y:S01]  /*6c50*/  R2UR UR4, R25 ;  /* 0x00000000190472ca */ /* 0x000fe200000e0000 */
[----:B------:R-:W-:Y:S01]  /*6c60*/  BSSY.RECONVERGENT B0, `(.L_x_107) ;  /* 0x000003c000007945 */ /* 0x000fe20003800200 */
[----:B------:R-:W-:Y:S02]  /*6c70*/  SHF.L.U32 R87, R75, 0x2, RZ ;  /* 0x000000024b577819 */ /* 0x000fe400000006ff */
[----:B------:R-:W-:Y:S02]  /*6c80*/  ISETP.NE.AND P0, PT, R76, RZ, PT ;  /* 0x000000ff4c00720c */ /* 0x000fe40003f05270 */
[----:B------:R-:W-:Y:S04]  /*6c90*/  IADD3 R83, PT, PT, R28, R87, RZ ;  /* 0x000000571c537210 */ /* 0x000fe80007ffe0ff */
[----:B------:R-:W-:Y:S03]  /*6ca0*/  IADD3 R85, PT, PT, R74, R83, RZ ;  /* 0x000000534a557210 */ /* 0x000fe60007ffe0ff */
[----:B---3--:R-:W1:Y:S02]  /*6cb0*/  LDTM.16dp128bit.x8 R4, tmem[UR4] ;  /* 0x00000004000479ee */ /* 0x008e640008180000 */
[C---:B-12---:R-:W-:Y:S01]  /*6cc0*/  FMUL R3, R24.reuse, R4 ;  /* 0x0000000418037220 */ /* 0x046fe20000400000 */
[C---:B------:R-:W-:Y:S01]  /*6cd0*/  FMUL R0, R24.reuse, R5 ;  /* 0x0000000518007220 */ /* 0x040fe20000400000 */
[C---:B------:R-:W-:Y:S01]  /*6ce0*/  FMUL R5, R24.reuse, R6 ;  /* 0x0000000618057220 */ /* 0x040fe20000400000 */
[----:B------:R-:W-:Y:S01]  /*6cf0*/  FMUL R2, R24, R7 ;  /* 0x0000000718027220 */ /* 0x000fe20000400000 */
[----:B------:R-:W-:Y:S01]  /*6d00*/  FFMA R28, R26, R44, R3 ;  /* 0x0000002c1a1c7223 */ /* 0x000fe20000000003 */
        /* <DEDUP_REMOVED lines=10> */
[----:B------:R1:W-:Y:S01]  /*6db0*/  STSM.16.M88.4 [R84+0x400], R28 ;  /* 0x0004001c54007844 */ /* 0x0003e20000000200 */
        /* <DEDUP_REMOVED lines=14> */
[C---:B------:R-:W-:Y:S01]  /*6ea0*/  FFMA R40, R26.reuse, R56, R15 ;  /* 0x000000381a287223 */ /* 0x040fe2000000000f */
[C---:B------:R-:W-:Y:S01]  /*6eb0*/  FFMA R41, R26.reuse, R57, R12 ;  /* 0x000000391a297223 */ /* 0x040fe2000000000c */
[C---:B------:R-:W-:Y:S01]  /*6ec0*/  FFMA R42, R26.reuse, R58, R17 ;  /* 0x0000003a1a2a7223 */ /* 0x040fe20000000011 */
[----:B------:R1:W-:Y:S01]  /*6ed0*/  STSM.16.M88.4 [R83], R36 ;  /* 0x0000002453007844 */ /* 0x0003e20000000200 */
[----:B------:R-:W-:Y:S05]  /*6ee0*/  FFMA R43, R26, R59, R14 ;  /* 0x0000003b1a2b7223 */ /* 0x000fea000000000e */
[----:B------:R1:W-:Y:S01]  /*6ef0*/  STSM.16.M88.4 [R85], R40 ;  /* 0x0000002855007844 */ /* 0x0003e20000000200 */
[----:B------:R-:W-:Y:S01]  /*6f00*/  @!PT LDS RZ, [RZ] ;  /* 0x00000000fffff984 */ /* 0x000fe20000000800 */
[----:B------:R-:W-:Y:S01]  /*6f10*/  @!PT LDS RZ, [RZ] ;  /* 0x00000000fffff984 */ /* 0x000fe20000000800 */
[----:B------:R-:W-:Y:S01]  /*6f20*/  @!PT LDS RZ, [RZ] ;  /* 0x00000000fffff984 */ /* 0x000fe20000000800 */
[----:B------:R-:W-:Y:S01]  /*6f30*/  @!PT LDS RZ, [RZ] ;  /* 0x00000000fffff984 */ /* 0x000fe20000000800 */
[----:B------:R2:W-:Y:S06]  /*6f40*/  MEMBAR.ALL.CTA ;  /* 0x0000000000007992 */ /* 0x0005ec0000008000 */
[----:B--2---:R-:W2:Y:S02]  /*6f50*/  FENCE.VIEW.ASYNC.S ;  /* 0x00000000000073c6 */ /* 0x004ea40000000000 */
[----:B--2---:R-:W-:Y:S06]  /*6f60*/  BAR.SYNC.DEFER_BLOCKING 0x1, 0x80 ;  /* 0x0042000000007b1d */ /* 0x004fec0000010000 */
[----:B------:R-:W-:Y:S05]  /*6f70*/  @P0 BRA `(.L_x_108) ;  /* 0x0000000000280947 */ /* 0x000fea0003800000 */
[----:B------:R-:W-:Y:S01]  /*6f80*/  UIADD3 UR4, UPT, UPT, UR43, 0x400, URZ ;  /* 0x000004002b047890 */ /* 0x000fe2000fffe0ff */
[----:B------:R-:W-:Y:S05]  /*6f90*/  UMOV UR51, UR36 ;  /* 0x0000002400337c82 */ /* 0x000fea0008000000 */
[----:B------:R-:W-:Y:S01]  /*6fa0*/  MOV R69, UR4 ;  /* 0x0000000400457c02 */ /* 0x000fe20008000f00 */
[----:B------:R-:W-:Y:S03]  /*6fb0*/  UIADD3 UR4, UP0, UPT, UR54, 0x680, URZ ;  /* 0x0000068036047890 */ /* 0x000fe6000ff1e0ff */
[----:B------:R-:W-:Y:S01]  /*6fc0*/  R2UR UR48, R69 ;  /* 0x00000000453072ca */ /* 0x000fe200000e0000 */
[----:B------:R-:W-:Y:S11]  /*6fd0*/  UIADD3.X UR5, UPT, UPT, URZ, UR55, URZ, UP0, !UPT ;  /* 0x00000037ff057290 */ /* 0x000ff600087fe4ff */
[----:B------:R-:W-:Y:S01]  /*6fe0*/  @!UPT UIADD3 URZ, UPT, UPT, URZ, URZ, URZ ;  /* 0x000000fffffff290 */ /* 0x000fe2000fffe0ff */
[----:B------:R2:W-:Y:S01]  /*6ff0*/  UTMASTG.3D [UR48], [UR4] ;  /* 0x00000030040073b5 */ /* 0x0005e20008010000 */
[----:B------:R0:W-:Y:S01]  /*7000*/  UTMACMDFLUSH ;  /* 0x00000000000079b7 */ /* 0x0001e20000000000 */
[----:B--2---:R-:W-:Y:S04]  /*7010*/  DEPBAR.LE SB0, 0x1 ;  /* 0x000080400000791a */ /* 0x004fe80000000000 */
.L_x_108:
[----:B------:R-:W-:Y:S05]  /*7020*/  BSYNC.RECONVERGENT B0 ;  /* 0x0000000000007941 */ /* 0x000fea0003800200 */
.L_x_107:
[----:B------:R-:W-:Y:S01]  /*7030*/  BAR.SYNC.DEFER_BLOCKING 0x1, 0x80 ;  /* 0x0042000000007b1d */ /* 0x000fe20000010000 */
[----:B------:R-:W-:Y:S01]  /*7040*/  ISETP.NE.AND P1, PT, R81, RZ, PT ;  /* 0x000000ff5100720c */ /* 0x000fe20003f25270 */
[----:B------:R-:W-:Y:S01]  /*7050*/  UISETP.NE.AND UP0, UPT, UR53, URZ, UPT ;  /* 0x000000ff3500728c */ /* 0x000fe2000bf05270 */
[----:B------:R-:W-:Y:S11]  /*7060*/  LEA R3, R88, UR43, 0x3 ;  /* 0x0000002b58037c11 */ /* 0x000ff6000f8e18ff */
[----:B------:R-:W-:Y:S01]  /*7070*/  @P1 SHF.L.U32 R2, RZ, 0x1f, RZ ;  /* 0x0000001fff021819 */ /* 0x000fe200000006ff */
[----:B------:R-:W-:Y:S06]  /*7080*/  BRA.U !UP0, `(.L_x_109) ;  /* 0x0000000108247547 */ /* 0x000fec000b800000 */
[----:B------:R-:W-:Y:S01]  /*7090*/  IMAD.U32 R5, RZ, RZ, UR47 ;  /* 0x0000002fff057e24 */ /* 0x000fe2000f8e00ff */
[----:B------:R-:W-:Y:S01]  /*70a0*/  MOV R0, UR52 ;  /* 0x0000003400007c02 */ /* 0x000fe20008000f00 */
[----:B------:R-:W-:Y:S03]  /*70b0*/  UIADD3 UR4, UPT, UPT, UR47, 0x1, URZ ;  /* 0x000000012f047890 */ /* 0x000fe6000fffe0ff */
[----:B------:R-:W-:Y:S01]  /*70c0*/  @P1 LEA R5, R5, UR43, 0x3 ;  /* 0x0000002b05051c11 */ /* 0x000fe2000f8e18ff */
[----:B------:R-:W-:Y:S04]  /*70d0*/  UISETP.NE.AND UP0, UPT, UR4, 0x4, UPT ;  /* 0x000000040400788c */ /* 0x000fe8000bf05270 */
[----:B------:R-:W-:Y:S01]  /*70e0*/  @P1 VIADD R5, R5, 0x40 ;  /* 0x0000004005051836 */ /* 0x000fe20000000000 */
[----:B------:R-:W-:Y:S04]  /*70f0*/  USEL UR47, UR4, URZ, UP0 ;  /* 0x000000ff042f7287 */ /* 0x000fe80008000000 */
[----:B------:R-:W-:Y:S04]  /*7100*/  @P1 PRMT R0, R0, 0x654, R5 ;  /* 0x0000065400001816 */ /* 0x000fe80000000005 */
[----:B------:R2:W-:Y:S04]  /*7110*/  @P1 SYNCS.ARRIVE.TRANS64.RED.A1T0 RZ, [R0+URZ], RZ ;  /* 0x000000ff00ff19a7 */ /* 0x0005e800081004ff */
.L_x_109:
[----:B------:R-:W3:Y:S01]  /*7120*/  @P1 SYNCS.PHASECHK.TRANS64.TRYWAIT P0, [R3+URZ+0x20], R2 ;  /* 0x00002002030015a7 */ /* 0x000ee200080011ff */
[----:B------:R-:W-:Y:S01]  /*7130*/  BSSY B1, `(.L_x_110) ;  /* 0x0000017000017945 */ /* 0x000fe20003800000 */
[----:B---3--:R-:W-:Y:S03]  /*7140*/  @P1 SEL R90, RZ, 0x1, !P0 ;  /* 0x00000001ff5a1807 */ /* 0x008fe60004000000 */
[----:B------:R-:W-:Y:S05]  /*7150*/  @!P1 BRA `(.L_x_111) ;  /* 0x0000000000509947 */ /* 0x000fea0003800000 */
[----:B------:R-:W-:Y:S01]  /*7160*/  ISETP.NE.AND P1, PT, R91, RZ, PT ;  /* 0x000000ff5b00720c */ /* 0x000fe20003f25270 */
[----:B------:R-:W-:Y:S01]  /*7170*/  BSSY B0, `(.L_x_112) ;  /* 0x000000a000007945 */ /* 0x000fe20003800000 */
[----:B------:R-:W-:Y:S11]  /*7180*/  ISETP.NE.AND P0, PT, R90, RZ, PT ;  /* 0x000000ff5a00720c */ /* 0x000ff60003f05270 */
[----:B------:R-:W-:Y:S04]  /*7190*/  @P1 IMAD R4, R88, 0x2000, R89 ;  /* 0x0000200058041824 */ /* 0x000fe800078e0259 */
[----:B------:R-:W-:Y:S05]  /*71a0*/  @P1 VIADD R2, R4, UR43 ;  /* 0x0000002b04021c36 */ /* 0x000fea0008000000 */
[----:B------:R-:W-:Y:S01]  /*71b0*/  @P1 IADD3 R5, PT, PT, R87, R2, RZ ;  /* 0x0000000257051210 */ /* 0x000fe20007ffe0ff */
[----:B------:R-:W-:Y:S01]  /*71c0*/  @P1 IMAD.IADD R2, R74, 0x1, R2 ;  /* 0x000000014a021824 */ /* 0x000fe200078e0202 */
[----:B------:R-:W-:Y:S06]  /*71d0*/  @P0 BRA `(.L_x_113) ;  /* 0x00000000000c0947 */ /* 0x000fec0003800000 */
[----:B--2---:R-:W-:Y:S04]  /*71e0*/  SHF.L.U32 R0, RZ, 0x1f, RZ ;  /* 0x0000001fff007819 */ /* 0x004fe800000006ff */
[----:B------:R-:W2:Y:S02]  /*71f0*/  SYNCS.PHASECHK.TRANS64.TRYWAIT P0, [R3+URZ+0x20], R0 ;  /* 0x00002000030075a7 */ /* 0x000ea400080011ff */
[----:B--2---:R-:W-:Y:S05]  /*7200*/  @!P0 BRA `(.L_x_114) ;  /* 0x0000004000b88947 */ /* 0x004fea0003800000 */
.L_x_113:
[----:B------:R-:W-:Y:S05]  /*7210*/  BSYNC B0 ;  /* 0x0000000000007941 */ /* 0x000fea0003800000 */
.L_x_112:
[----:B------:R-:W-:Y:S02]  /*7220*/  ISETP.NE.AND P0, PT, R91, RZ, PT ;  /* 0x000000ff5b00720c */ /* 0x000fe40003f05270 */
[----:B------:R-:W-:Y:S11]  /*7230*/  IADD3 R88, PT, PT, R88, 0x1, RZ ;  /* 0x0000000158587810 */ /* 0x000ff60007ffe0ff */
[----:B--2---:R-:W-:Y:S01]  /*7240*/  @P0 IMAD.IADD R0, R74, 0x1, R5 ;  /* 0x000000014a000824 */ /* 0x004fe200078e0205 */
[----:B------:R-:W-:Y:S05]  /*7250*/  @P0 WARPSYNC.ALL ;  /* 0x0000000000000948 */ /* 0x000fea0003800000 */
[----:B------:R3:W4:Y:S04]  /*7260*/  @P0 LDSM.16.M88.4 R44, [R4+UR43+0x400] ;  /* 0x0004002b042c083b */ /* 0x0007280008000200 */
[----:B------:R3:W2:Y:S04]  /*7270*/  @P0 LDSM.16.M88.4 R48, [R2+0x400] ;  /* 0x000400000230083b */ /* 0x0006a80000000200 */
[----:B------:R3:W1:Y:S04]  /*7280*/  @P0 LDSM.16.M88.4 R52, [R5+0x400] ;  /* 0x000400000534083b */ /* 0x0006680000000200 */
[----:B------:R3:W1:Y:S02]  /*7290*/  @P0 LDSM.16.M88.4 R56, [R0+0x400] ;  /* 0x000400000038083b */ /* 0x0006640000000200 */
.L_x_111:
[----:B------:R-:W-:Y:S05]  /*72a0*/  BSYNC B1 ;  /* 0x0000000000017941 */ /* 0x000fea0003800000 */
.L_x_110:
[----:B--23--:R-:W-:Y:S05]  /*72b0*/  VIADD R0, R25, 0x20 ;  /* 0x0000002019007836 */ /* 0x00cfea0000000000 */
[----:B------:R-:W-:Y:S04]  /*72c0*/  SHF.R.U32.HI R0, RZ, 0x15, R0 ;  /* 0x00000015ff007819 */ /* 0x000fe80000011600 */
[----:B------:R-:W-:Y:S11]  /*72d0*/  LOP3.LUT P0, RZ, R0, 0x3, R65, 0x48, !PT ;  /* 0x0000000300ff7812 */ /* 0x000ff60007804841 */
[----:B------:R-:W-:Y:S02]  /*72e0*/  @!UPT UIADD3 URZ, UPT, UPT, URZ, URZ, URZ ;  /* 0x000000fffffff290 */ /* 0x000fe4000fffe0ff */
[----:B------:R-:W-:Y:S05]  /*72f0*/  @!P0 BRA `(.L_x_115) ;  /* 0x0000000000408947 */ /* 0x000fea0003800000 */
[----:B------:R-:W2:Y:S01]  /*7300*/  LDCU.64 UR8, c[0x4][0x70] ;  /* 0x01000e00ff0877ac */ /* 0x000ea20008000a00 */
[----:B------:R-:W-:Y:S01]  /*7310*/  MOV R3, 0x0 ;  /* 0x0000000000037802 */ /* 0x000fe20000000f00 */
[----:B------:R-:W-:Y:S02]  /*7320*/  HFMA2 R12, -RZ, RZ, 0, 5.9604644775390625e-08 ;  /* 0x00000001ff0c7431 */ /* 0x000fe400000001ff */
[----:B------:R-:W-:Y:S02]  /*7330*/  IMAD.MOV.U32 R8, RZ, RZ, 0x192 ;  /* 0x00000192ff087424 */ /* 0x000fe400078e00ff */
[----:B------:R-:W-:Y:S01]  /*7340*/  IMAD.MOV.U32 R13, RZ, RZ, RZ ;  /* 0x000000ffff0d7224 */ /* 0x000fe200078e00ff */
[----:B------:R-:W3:Y:S01]  /*7350*/  LDCU.64 UR6, c[0x4][0x78] ;  /* 0x01000f00ff0677ac */ /* 0x000ee20008000a00 */
[----:B------:R-:W1:Y:S01]  /*7360*/  LDC.64 R2, c[0x4][R3] ;  /* 0x0100000003027b82 */ /* 0x000e620000000a00 */
[----:B------:R-:W5:Y:S01]  /*7370*/  LDCU.64 UR4, c[0x4][0x10] ;  /* 0x01000200ff0477ac */ /* 0x000f620008000a00 */
[----:B--2---:R-:W-:Y:S01]  /*7380*/  MOV R5, UR9 ;  /* 0x0000000900057c02 */ /* 0x004fe20008000f00 */
[----:B------:R-:W-:Y:S01]  /*7390*/  IMAD.U32 R4, RZ, RZ, UR8 ;  /* 0x00000008ff047e24 */ /* 0x000fe2000f8e00ff */
[----:B---3--:R-:W-:Y:S01]  /*73a0*/  MOV R7, UR7 ;  /* 0x0000000700077c02 */ /* 0x008fe20008000f00 */
[----:B------:R-:W-:Y:S01]  /*73b0*/  IMAD.U32 R6, RZ, RZ, UR6 ;  /* 0x00000006ff067e24 */ /* 0x000fe2000f8e00ff */
[----:B-----5:R-:W-:Y:S01]  /*73c0*/  MOV R11, UR5 ;  /* 0x00000005000b7c02 */ /* 0x020fe20008000f00 */
[----:B------:R-:W-:Y:S02]  /*73d0*/  IMAD.U32 R10, RZ, RZ, UR4 ;  /* 0x00000004ff0a7e24 */ /* 0x000fe4000f8e00ff */
[----:B------:R-:W-:Y:S07]  /*73e0*/  LEPC R20, `(.L_x_115) ;  /* 0x000000001014794e */ /* 0x000fee0000000000 */
[----:B-1--4-:R-:W-:Y:S05]  /*73f0*/  CALL.ABS.NOINC R2 ;  /* 0x0000000002007343 */ /* 0x012fea0003c00000 */
.L_x_115:
[----:B------:R-:W-:Y:S05]  /*7400*/  WARPSYNC.ALL ;  /* 0x0000000000007948 */ /* 0x000fea0003800000 */
[----:B------:R-:W-:Y:S01]  /*7410*/  R2UR UR4, R25 ;  /* 0x00000000190472ca */ /* 0x000fe200000e0000 */
[----:B------:R-:W-:Y:S01]  /*7420*/  BSSY.RECONVERGENT B0, `(.L_x_116) ;  /* 0x0000040000007945 */ /* 0x000fe20003800200 */
[----:B------:R-:W-:Y:S02]  /*7430*/  ISETP.NE.AND P6, PT, R81, RZ, PT ;  /* 0x000000ff5100720c */ /* 0x000fe40003fc5270 */
[----:B------:R-:W-:Y:S02]  /*7440*/  ISETP.NE.AND P0, PT, R76, RZ, PT ;  /* 0x000000ff4c00720c */ /* 0x000fe40003f05270 */
[----:B------:R-:W-:Y:S02]  /*7450*/  MOV R21, UR47 ;  /* 0x0000002f00157c02 */ /* 0x000fe40008000f00 */
[----:B------:R-:W-:Y:S05]  /*7460*/  MOV R20, UR52 ;  /* 0x0000003400147c02 */ /* 0x000fea0008000f00 */
[----:B------:R-:W2:Y:S02]  /*7470*/  LDTM.16dp128bit.x8 R4, tmem[UR4+0x20] ;  /* 0x00002004000479ee */ /* 0x000ea40008180000 */
[----:B------:R-:W-:Y:S02]  /*7480*/  @P6 LEA R21, R21, UR43, 0x3 ;  /* 0x0000002b15156c11 */ /* 0x000fe4000f8e18ff */
[----:B------:R-:W-:Y:S02]  /*7490*/  @P6 SHF.L.U32 R92, RZ, 0x1f, RZ ;  /* 0x0000001fff5c6819 */ /* 0x000fe400000006ff */
[----:B------:R-:W-:Y:S04]  /*74a0*/  @P6 IADD3 R21, PT, PT, R21, 0x40, RZ ;  /* 0x0000004015156810 */ /* 0x000fe80007ffe0ff */
[----:B------:R-:W-:Y:S02]  /*74b0*/  @P6 PRMT R20, R20, 0x654, R21 ;  /* 0x0000065414146816 */ /* 0x000fe40000000015 */
[----:B------:R-:W-:Y:S01]  /*74c0*/  LEA R21, R88, UR43, 0x3 ;  /* 0x0000002b58157c11 */ /* 0x000fe2000f8e18ff */
[C---:B--2---:R-:W-:Y:S01]  /*74d0*/  FMUL R3, R24.reuse, R4 ;  /* 0x0000000418037220 */ /* 0x044fe20000400000 */
[C---:B------:R-:W-:Y:S01]  /*74e0*/  FMUL R0, R24.reuse, R5 ;  /* 0x0000000518007220 */ /* 0x040fe20000400000 */
[C---:B------:R-:W-:Y:S01]  /*74f0*/  FMUL R5, R24.reuse, R6 ;  /* 0x0000000618057220 */ /* 0x040fe20000400000 */
[----:B------:R-:W-:Y:S01]  /*7500*/  FMUL R2, R24, R7 ;  /* 0x0000000718027220 */ /* 0x000fe20000400000 */
[----:B-1--4-:R-:W-:Y:S01]  /*7510*/  FFMA R28, R26, R44, R3 ;  /* 0x0000002c1a1c7223 */ /* 0x012fe20000000003 */
        /* <DEDUP_REMOVED lines=28> */
[----:B------:R1:W-:Y:S01]  /*76e0*/  STSM.16.M88.4 [R83+0x2000], R36 ;  /* 0x0020002453007844 */ /* 0x0003e20000000200 */
[----:B------:R-:W-:Y:S05]  /*76f0*/  FFMA R43, R26, R59, R14 ;  /* 0x0000003b1a2b7223 */ /* 0x000fea000000000e */
[----:B------:R1:W-:Y:S01]  /*7700*/  STSM.16.M88.4 [R85+0x2000], R40 ;  /* 0x0020002855007844 */ /* 0x0003e20000000200 */
        /* <DEDUP_REMOVED lines=8> */
[----:B------:R-:W-:Y:S02]  /*7790*/  UIADD3 UR4, UP0, UPT, UR54, 0x680, URZ ;  /* 0x0000068036047890 */ /* 0x000fe4000ff1e0ff */
[----:B------:R-:W-:Y:S02]  /*77a0*/  UIADD3 UR9, UPT, UPT, UR49, 0x20, URZ ;  /* 0x0000002031097890 */ /* 0x000fe4000fffe0ff */
[----:B------:R-:W-:Y:S02]  /*77b0*/  UIADD3 UR8, UPT, UPT, UR43, 0x2400, URZ ;  /* 0x000024002b087890 */ /* 0x000fe4000fffe0ff */
[----:B------:R-:W-:Y:S01]  /*77c0*/  UIADD3.X UR5, UPT, UPT, URZ, UR55, URZ, UP0, !UPT ;  /* 0x00000037ff057290 */ /* 0x000fe200087fe4ff */
[----:B------:R-:W-:Y:S01]  /*77d0*/  UMOV UR10, UR50 ;  /* 0x00000032000a7c82 */ /* 0x000fe20008000000 */
[----:B------:R-:W-:Y:S07]  /*77e0*/  UMOV UR11, UR36 ;  /* 0x00000024000b7c82 */ /* 0x000fee0008000000 */
[----:B------:R2:W-:Y:S01]  /*77f0*/  UTMASTG.3D [UR8], [UR4] ;  /* 0x00000008040073b5 */ /* 0x0005e20008010000 */
[----:B------:R0:W-:Y:S01]  /*7800*/  UTMACMDFLUSH ;  /* 0x00000000000079b7 */ /* 0x0001e20000000000 */
[----:B--2---:R-:W-:Y:S04]  /*7810*/  DEPBAR.LE SB0, 0x1 ;  /* 0x000080400000791a */ /* 0x004fe80000000000 */
.L_x_117:
[----:B------:R-:W-:Y:S05]  /*7820*/  BSYNC.RECONVERGENT B0 ;  /* 0x0000000000007941 */ /* 0x000fea0003800200 */
.L_x_116:
[----:B------:R-:W-:Y:S01]  /*7830*/  BAR.SYNC.DEFER_BLOCKING 0x1, 0x80 ;  /* 0x0042000000007b1d */ /* 0x000fe20000010000 */
[----:B------:R-:W-:Y:S04]  /*7840*/  UIADD3 UR4, UPT, UPT, UR47, 0x1, URZ ;  /* 0x000000012f047890 */ /* 0x000fe8000fffe0ff */
[----:B------:R-:W-:Y:S04]  /*7850*/  UISETP.NE.AND UP0, UPT, UR4, 0x4, UPT ;  /* 0x000000040400788c */ /* 0x000fe8000bf05270 */
[----:B------:R-:W-:Y:S01]  /*7860*/  USEL UR46, UR4, URZ, UP0 ;  /* 0x000000ff042e7287 */ /* 0x000fe20008000000 */
[----:B------:R2:W-:Y:S01]  /*7870*/  @P6 SYNCS.ARRIVE.TRANS64.RED.A1T0 RZ, [R20+URZ], RZ ;  /* 0x000000ff14ff69a7 */ /* 0x0005e200081004ff */
[----:B------:R-:W-:Y:S01]  /*7880*/  BSSY B1, `(.L_x_118) ;  /* 0x0000018000017945 */ /* 0x000fe20003800000 */
[----:B------:R-:W3:Y:S02]  /*7890*/  @P6 SYNCS.PHASECHK.TRANS64.TRYWAIT P0, [R21+URZ+0x20], R92 ;  /* 0x0000205c150065a7 */ /* 0x000ee400080011ff */
[----:B---3--:R-:W-:Y:S01]  /*78a0*/  @P6 SEL R90, RZ, 0x1, !P0 ;  /* 0x00000001ff5a6807 */ /* 0x008fe20004000000 */
[----:B--2---:R-:W-:Y:S06]  /*78b0*/  @!P6 BRA `(.L_x_119) ;  /* 0x000000000050e947 */ /* 0x004fec0003800000 */
        /* <DEDUP_REMOVED lines=8> */
[----:B------:R-:W-:Y:S04]  /*7940*/  SHF.L.U32 R4, RZ, 0x1f, RZ ;  /* 0x0000001fff047819 */ /* 0x000fe800000006ff */
[----:B------:R-:W2:Y:S02]  /*7950*/  SYNCS.PHASECHK.TRANS64.TRYWAIT P0, [R21+URZ+0x20], R4 ;  /* 0x00002004150075a7 */ /* 0x000ea400080011ff */
[----:B--2---:R-:W-:Y:S05]  /*7960*/  @!P0 BRA `(.L_x_122) ;  /* 0x0000003800f48947 */ /* 0x004fea0003800000 */
.L_x_121:
[----:B------:R-:W-:Y:S05]  /*7970*/  BSYNC B0 ;  /* 0x0000000000007941 */ /* 0x000fea0003800000 */
.L_x_120:
[----:B------:R-:W-:Y:S02]  /*7980*/  ISETP.NE.AND P0, PT, R91, RZ, PT ;  /* 0x000000ff5b00720c */ /* 0x000fe40003f05270 */
[----:B------:R-:W-:Y:S11]  /*7990*/  IADD3 R88, PT, PT, R88, 0x1, RZ ;  /* 0x0000000158587810 */ /* 0x000ff60007ffe0ff */
[----:B--2---:R-:W-:Y:S01]  /*79a0*/  @P0 IMAD.IADD R4, R74, 0x1, R3 ;  /* 0x000000014a040824 */ /* 0x004fe200078e0203 */
[----:B------:R-:W-:Y:S05]  /*79b0*/  @P0 WARPSYNC.ALL ;  /* 0x0000000000000948 */ /* 0x000fea0003800000 */
[----:B------:R2:W3:Y:S04]  /*79c0*/  @P0 LDSM.16.M88.4 R44, [R2+UR43+0x400] ;  /* 0x0004002b022c083b */ /* 0x0004e80008000200 */
[----:B------:R2:W4:Y:S04]  /*79d0*/  @P0 LDSM.16.M88.4 R48, [R0+0x400] ;  /* 0x000400000030083b */ /* 0x0005280000000200 */
[----:B------:R2:W1:Y:S04]  /*79e0*/  @P0 LDSM.16.M88.4 R52, [R3+0x400] ;  /* 0x000400000334083b */ /* 0x0004680000000200 */
[----:B------:R2:W1:Y:S02]  /*79f0*/  @P0 LDSM.16.M88.4 R56, [R4+0x400] ;  /* 0x000400000438083b */ /* 0x0004640000000200 */
.L_x_119:
[----:B------:R-:W-:Y:S05]  /*7a00*/  BSYNC B1 ;  /* 0x0000000000017941 */ /* 0x000fea0003800000 */
.L_x_118:
[----:B--2---:R-:W-:Y:S05]  /*7a10*/  VIADD R0, R25, 0x40 ;  /* 0x0000004019007836 */ /* 0x004fea0000000000 */
        /* <DEDUP_REMOVED lines=9> */
[----:B------:R-:W5:Y:S01]  /*7ab0*/  LDCU.64 UR6, c[0x4][0x78] ;  /* 0x01000f00ff0677ac */ /* 0x000f620008000a00 */
[----:B------:R-:W1:Y:S01]  /*7ac0*/  LDC.64 R2, c[0x4][R3] ;  /* 0x0100000003027b82 */ /* 0x000e620000000a00 */
[----:B------:R-:W3:Y:S01]  /*7ad0*/  LDCU.64 UR4, c[0x4][0x10] ;  /* 0x01000200ff0477ac */ /* 0x000ee20008000a00 */
[----:B--2---:R-:W-:Y:S01]  /*7ae0*/  MOV R5, UR9 ;  /* 0x0000000900057c02 */ /* 0x004fe20008000f00 */
[----:B------:R-:W-:Y:S01]  /*7af0*/  IMAD.U32 R4, RZ, RZ, UR8 ;  /* 0x00000008ff047e24 */ /* 0x000fe2000f8e00ff */
[----:B-----5:R-:W-:Y:S01]  /*7b00*/  MOV R7, UR7 ;  /* 0x0000000700077c02 */ /* 0x020fe20008000f00 */
[----:B------:R-:W-:Y:S01]  /*7b10*/  IMAD.U32 R6, RZ, RZ, UR6 ;  /* 0x00000006ff067e24 */ /* 0x000fe2000f8e00ff */
[----:B---3--:R-:W-:Y:S01]  /*7b20*/  MOV R11, UR5 ;  /* 0x00000005000b7c02 */ /* 0x008fe20008000f00 */
[----:B------:R-:W-:Y:S02]  /*7b30*/  IMAD.U32 R10, RZ, RZ, UR4 ;  /* 0x00000004ff0a7e24 */ /* 0x000fe4000f8e00ff */
[----:B------:R-:W-:Y:S07]  /*7b40*/  LEPC R20, `(.L_x_123) ;  /* 0x000000001014794e */ /* 0x000fee0000000000 */
[----:B-1--4-:R-:W-:Y:S05]  /*7b50*/  CALL.ABS.NOINC R2 ;  /* 0x0000000002007343 */ /* 0x012fea0003c00000 */
.L_x_123:
        /* <DEDUP_REMOVED lines=17> */
[----:B-1-3--:R-:W-:Y:S01]  /*7c70*/  FFMA R28, R26, R44, R3 ;  /* 0x0000002c1a1c7223 */ /* 0x00afe20000000003 */
[----:B------:R-:W-:Y:S01]  /*7c80*/  FMUL R7, R24, R8 ;  /* 0x0000000818077220 */ /* 0x000fe20000400000 */
[----:B------:R-:W-:Y:S01]  /*7c90*/  FFMA R29, R26, R45, R0 ;  /* 0x0000002d1a1d7223 */ /* 0x000fe20000000000 */
[----:B------:R-:W-:Y:S01]  /*7ca0*/  FMUL R4, R24, R9 ;  /* 0x0000000918047220 */ /* 0x000fe20000400000 */
[----:B------:R-:W-:Y:S01]  /*7cb0*/  FFMA R30, R26, R46, R5 ;  /* 0x0000002e1a1e7223 */ /* 0x000fe20000000005 */
[----:B------:R-:W-:Y:S01]  /*7cc0*/  FMUL R9, R24, R10 ;  /* 0x0000000a18097220 */ /* 0x000fe20000400000 */
[----:B------:R-:W-:Y:S01]  /*7cd0*/  FFMA R31, R26, R47, R2 ;  /* 0x0000002f1a1f7223 */ /* 0x000fe20000000002 */
[----:B------:R-:W-:Y:S01]  /*7ce0*/  FMUL R6, R24, R11 ;  /* 0x0000000b18067220 */ /* 0x000fe20000400000 */
[----:B----4-:R-:W-:Y:S01]  /*7cf0*/  FFMA R32, R26, R48, R7 ;  /* 0x000000301a207223 */ /* 0x010fe20000000007 */
        /* <DEDUP_REMOVED lines=40> */
.L_x_125:
[----:B------:R-:W-:Y:S05]  /*7f80*/  BSYNC.RECONVERGENT B0 ;  /* 0x0000000000007941 */ /* 0x000fea0003800200 */
.L_x_124:
[----:B------:R-:W-:Y:S01]  /*7f90*/  BAR.SYNC.DEFER_BLOCKING 0x1, 0x80 ;  /* 0x0042000000007b1d */ /* 0x000fe20000010000 */
[----:B------:R-:W-:Y:S01]  /*7fa0*/  UIADD3 UR4, UPT, UPT, UR46, 0x1, URZ ;  /* 0x000000012e047890 */ /* 0x000fe2000fffe0ff */
[----:B------:R-:W-:Y:S03]  /*7fb0*/  HFMA2 R92, -RZ, RZ, 0, 0 ;  /* 0x00000000ff5c7431 */ /* 0x000fe600000001ff */
        /* <DEDUP_REMOVED lines=18> */
.L_x_129:
[----:B------:R-:W-:Y:S05]  /*80e0*/  BSYNC B0 ;  /* 0x0000000000007941 */ /* 0x000fea0003800000 */
.L_x_128:
[----:B------:R-:W-:Y:S01]  /*80f0*/  ISETP.NE.AND P0, PT, R91, RZ, PT ;  /* 0x000000ff5b00720c */ /* 0x000fe20003f05270 */
[----:B------:R-:W-:Y:S11]  /*8100*/  VIADD R88, R88, 0x1 ;  /* 0x0000000158587836 */ /* 0x000ff60000000000 */
[----:B------:R-:W-:Y:S01]  /*8110*/  @!UPT UIADD3 URZ, UPT, UPT, URZ, URZ, URZ ;  /* 0x000000fffffff290 */ /* 0x000fe2000fffe0ff */
[----:B--2---:R-:W-:Y:S01]  /*8120*/  @P0 IMAD.IADD R4, R74, 0x1, R3 ;  /* 0x000000014a040824 */ /* 0x004fe200078e0203 */
[----:B------:R-:W-:Y:S05]  /*8130*/  @P0 WARPSYNC.ALL ;  /* 0x0000000000000948 */ /* 0x000fea0003800000 */
[----:B------:R2:W3:Y:S04]  /*8140*/  @P0 LDSM.16.M88.4 R44, [R2+UR43+0x400] ;  /* 0x0004002b022c083b */ /* 0x0004e80008000200 */
[----:B------:R2:W4:Y:S04]  /*8150*/  @P0 LDSM.16.M88.4 R48, [R0+0x400] ;  /* 0x000400000030083b */ /* 0x0005280000000200 */
[----:B------:R2:W1:Y:S04]  /*8160*/  @P0 LDSM.16.M88.4 R52, [R3+0x400] ;  /* 0x000400000334083b */ /* 0x0004680000000200 */
[----:B------:R2:W1:Y:S01]  /*8170*/  @P0 LDSM.16.M88.4 R56, [R4+0x400] ;  /* 0x000400000438083b */ /* 0x0004620000000200 */
[C---:B------:R-:W-:Y:S04]  /*8180*/  ISETP.NE.AND P0, PT, R88.reuse, 0x4, PT ;  /* 0x000000045800780c */ /* 0x040fe80003f05270 */
[----:B------:R-:W-:Y:S02]  /*8190*/  SEL R88, R88, RZ, P0 ;  /* 0x000000ff58587207 */ /* 0x000fe40000000000 */
[----:B------:R-:W-:Y:S02]  /*81a0*/  SEL R92, RZ, 0x1, P0 ;  /* 0x00000001ff5c7807 */ /* 0x000fe40000000000 */
.L_x_127:
[----:B------:R-:W-:Y:S05]  /*81b0*/  BSYNC B1 ;  /* 0x0000000000017941 */ /* 0x000fea0003800000 */
.L_x_126:
        /* <DEDUP_REMOVED lines=21> */
.L_x_131:
        /* <DEDUP_REMOVED lines=9> */
[----:B------:R-:W-:Y:S02]  /*83a0*/  @P6 SHF.L.U32 R93, R92, 0x1f, RZ ;  /* 0x0000001f5c5d6819 */ /* 0x000fe400000006ff */
        /* <DEDUP_REMOVED lines=56> */
.L_x_133:
[----:B------:R-:W-:Y:S05]  /*8730*/  BSYNC.RECONVERGENT B0 ;  /* 0x0000000000007941 */ /* 0x000fea0003800200 */
.L_x_132:
        /* <DEDUP_REMOVED lines=17> */
[----:B------:R-:W-:Y:S04]  /*8850*/  SHF.L.U32 R4, R92, 0x1f, RZ ;  /* 0x0000001f5c047819 */ /* 0x000fe800000006ff */
[----:B------:R-:W2:Y:S02]  /*8860*/  SYNCS.PHASECHK.TRANS64.TRYWAIT P0, [R21+URZ+0x20], R4 ;  /* 0x00002004150075a7 */ /* 0x000ea400080011ff */
[----:B--2---:R-:W-:Y:S05]  /*8870*/  @!P0 BRA `(.L_x_138) ;  /* 0x0000002c00588947 */ /* 0x004fea0003800000 */
.L_x_137:
[----:B------:R-:W-:Y:S05]  /*8880*/  BSYNC B0 ;  /* 0x0000000000007941 */ /* 0x000fea0003800000 */
.L_x_136:
        /* <DEDUP_REMOVED lines=10> */
[----:B------:R-:W-:Y:S02]  /*8930*/  SEL R5, RZ, 0x1, P0 ;  /* 0x00000001ff057807 */ /* 0x000fe40000000000 */
[----:B------:R-:W-:Y:S02]  /*8940*/  SEL R88, R88, RZ, P0 ;  /* 0x000000ff58587207 */ /* 0x000fe40000000000 */
[----:B------:R-:W-:Y:S02]  /*8950*/  LOP3.LUT R92, R92, R5, RZ, 0x3c, !PT ;  /* 0x000000055c5c7212 */ /* 0x000fe400078e3cff */
.L_x_135:
[----:B------:R-:W-:Y:S05]  /*8960*/  BSYNC B1 ;  /* 0x0000000000017941 */ /* 0x000fea0003800000 */
.L_x_134:
        /* <DEDUP_REMOVED lines=21> */
.L_x_139:
        /* <DEDUP_REMOVED lines=57> */
[----:B------:R-:W-:Y:S02]  /*8e50*/  UIADD3 UR4, UPT, UPT, UR43, 0x400, URZ ;  /* 0x000004002b047890 */ /* 0x000fe4000fffe0ff */
[----:B------:R-:W-:Y:S01]  /*8e60*/  UIADD3 UR9, UPT, UPT, UR49, 0x80, URZ ;  /* 0x0000008031097890 */ /* 0x000fe2000fffe0ff */
[----:B------:R-:W-:Y:S01]  /*8e70*/  UMOV UR10, UR50 ;  /* 0x00000032000a7c82 */ /* 0x000fe20008000000 */
[----:B------:R-:W-:Y:S02]  /*8e80*/  UMOV UR11, UR36 ;  /* 0x00000024000b7c82 */ /* 0x000fe40008000000 */
        /* <DEDUP_REMOVED lines=8> */
.L_x_141:
[----:B------:R-:W-:Y:S05]  /*8f10*/  BSYNC.RECONVERGENT B0 ;  /* 0x0000000000007941 */ /* 0x000fea0003800200 */
.L_x_140:
        /* <DEDUP_REMOVED lines=20> */
.L_x_145:
[----:B------:R-:W-:Y:S05]  /*9060*/  BSYNC B0 ;  /* 0x0000000000007941 */ /* 0x000fea0003800000 */
.L_x_144:
        /* <DEDUP_REMOVED lines=13> */
.L_x_143:
[----:B------:R-:W-:Y:S05]  /*9140*/  BSYNC B1 ;  /* 0x0000000000017941 */ /* 0x000fea0003800000 */
.L_x_142:
        /* <DEDUP_REMOVED lines=21> */
.L_x_147:
        /* <DEDUP_REMOVED lines=66> */
.L_x_149:
[----:B------:R-:W-:Y:S05]  /*96c0*/  BSYNC.RECONVERGENT B0 ;  /* 0x0000000000007941 */ /* 0x000fea0003800200 */
.L_x_148:
        /* <DEDUP_REMOVED lines=20> */
.L_x_153:
[----:B------:R-:W-:Y:S05]  /*9810*/  BSYNC B0 ;  /* 0x0000000000007941 */ /* 0x000fea0003800000 */
.L_x_152:
        /* <DEDUP_REMOVED lines=13> */
.L_x_151:
[----:B------:R-:W-:Y:S05]  /*98f0*/  BSYNC B1 ;  /* 0x0000000000017941 */ /* 0x000fea0003800000 */
.L_x_150:
        /* <DEDUP_REMOVED lines=21> */
.L_x_155:
        /* <DEDUP_REMOVED lines=66> */
.L_x_157:
[----:B------:R-:W-:Y:S05]  /*9e70*/  BSYNC.RECONVERGENT B0 ;  /* 0x0000000000007941 */ /* 0x000fea0003800200 */
.L_x_156:
        /* <DEDUP_REMOVED lines=20> */
.L_x_161:
[----:B------:R-:W-:Y:S05]  /*9fc0*/  BSYNC B0 ;  /* 0x0000000000007941 */ /* 0x000fea0003800000 */
.L_x_160:
[----:B------:R-:W-:Y:S11]  /*9fd0*/  ISETP.NE.AND P0, PT, R91, RZ, PT ;  /* 0x000000ff5b00720c */ /* 0x000ff60003f05270 */
[----:B------:R-:W-:Y:S02]  /*9fe0*/  @!UPT UIADD3 URZ, UPT, UPT, URZ, URZ, URZ ;  /* 0x000000fffffff290 */ /* 0x000fe4000fffe0ff */
[----:B------:R-:W-:Y:S01]  /*9ff0*/  @P0 IADD3 R2, PT, PT, R74, R87, RZ ;  /* 0x000000574a020210 */ /* 0x000fe20007ffe0ff */
[----:B------:R-:W-:Y:S05]  /*a000*/  @P0 WARPSYNC.ALL ;  /* 0x0000000000000948 */ /* 0x000fea0003800000 */
[----:B------:R3:W4:Y:S04]  /*a010*/  @P0 LDSM.16.M88.4 R44, [R88+UR43+0x400] ;  /* 0x0004002b582c083b */ /* 0x0007280008000200 */
[----:B------:R3:W1:Y:S04]  /*a020*/  @P0 LDSM.16.M88.4 R48, [R0+0x400] ;  /* 0x000400000030083b */ /* 0x0006680000000200 */
[----:B------:R3:W1:Y:S04]  /*a030*/  @P0 LDSM.16.M88.4 R52, [R87+0x400] ;  /* 0x000400005734083b */ /* 0x0006680000000200 */
[----:B------:R3:W1:Y:S02]  /*a040*/  @P0 LDSM.16.M88.4 R56, [R2+0x400] ;  /* 0x000400000238083b */ /* 0x0006640000000200 */
.L_x_159:
[----:B------:R-:W-:Y:S05]  /*a050*/  BSYNC B1 ;  /* 0x0000000000017941 */ /* 0x000fea0003800000 */
.L_x_158:
[----:B---3--:R-:W-:Y:S05]  /*a060*/  VIADD R0, R25, 0xe0 ;  /* 0x000000e019007836 */ /* 0x008fea0000000000 */
[----:B------:R-:W-:Y:S04]  /*a070*/  SHF.R.U32.HI R0, RZ, 0x15, R0 ;  /* 0x00000015ff007819 */ /* 0x000fe80000011600 */
[----:B------:R-:W-:Y:S11]  /*a080*/  LOP3.LUT P0, RZ, R0, 0x3, R65, 0x48, !PT ;  /* 0x0000000300ff7812 */ /* 0x000ff60007804841 */
[----:B------:R-:W-:Y:S02]  /*a090*/  @!UPT UIADD3 URZ, UPT, UPT, URZ, URZ, URZ ;  /* 0x000000fffffff290 */ /* 0x000fe4000fffe0ff */
[----:B------:R-:W-:Y:S05]  /*a0a0*/  @!P0 BRA `(.L_x_163) ;  /* 0x0000000000408947 */ /* 0x000fea0003800000 */
[----:B------:R-:W3:Y:S01]  /*a0b0*/  LDCU.64 UR8, c[0x4][0x70] ;  /* 0x01000e00ff0877ac */ /* 0x000ee20008000a00 */
[----:B------:R-:W-:Y:S01]  /*a0c0*/  MOV R3, 0x0 ;  /* 0x0000000000037802 */ /* 0x000fe20000000f00 */
[----:B------:R-:W-:Y:S02]  /*a0d0*/  HFMA2 R12, -RZ, RZ, 0, 5.9604644775390625e-08 ;  /* 0x00000001ff0c7431 */ /* 0x000fe400000001ff */
[----:B------:R-:W-:Y:S02]  /*a0e0*/  IMAD.MOV.U32 R8, RZ, RZ, 0x192 ;  /* 0x00000192ff087424 */ /* 0x000fe400078e00ff */
[----:B------:R-:W-:Y:S01]  /*a0f0*/  IMAD.MOV.U32 R13, RZ, RZ, RZ ;  /* 0x000000ffff0d7224 */ /* 0x000fe200078e00ff */
[----:B------:R-:W5:Y:S01]  /*a100*/  LDCU.64 UR6, c[0x4][0x78] ;  /* 0x01000f00ff0677ac */ /* 0x000f620008000a00 */
[----:B------:R-:W1:Y:S01]  /*a110*/  LDC.64 R2, c[0x4][R3] ;  /* 0x0100000003027b82 */ /* 0x000e620000000a00 */
[----:B------:R-:W2:Y:S01]  /*a120*/  LDCU.64 UR4, c[0x4][0x10] ;  /* 0x01000200ff0477ac */ /* 0x000ea20008000a00 */
[----:B---3--:R-:W-:Y:S01]  /*a130*/  MOV R5, UR9 ;  /* 0x0000000900057c02 */ /* 0x008fe20008000f00 */
[----:B------:R-:W-:Y:S01]  /*a140*/  IMAD.U32 R4, RZ, RZ, UR8 ;  /* 0x00000008ff047e24 */ /* 0x000fe2000f8e00ff */
[----:B-----5:R-:W-:Y:S01]  /*a150*/  MOV R7, UR7 ;  /* 0x0000000700077c02 */ /* 0x020fe20008000f00 */
[----:B------:R-:W-:Y:S01]  /*a160*/  IMAD.U32 R6, RZ, RZ, UR6 ;  /* 0x00000006ff067e24 */ /* 0x000fe2000f8e00ff */
[----:B--2---:R-:W-:Y:S01]  /*a170*/  MOV R11, UR5 ;  /* 0x00000005000b7c02 */ /* 0x004fe20008000f00 */
[----:B------:R-:W-:Y:S02]  /*a180*/  IMAD.U32 R10, RZ, RZ, UR4 ;  /* 0x00000004ff0a7e24 */ /* 0x000fe4000f8e00ff */
[----:B------:R-:W-:Y:S07]  /*a190*/  LEPC R20, `(.L_x_163) ;  /* 0x000000001014794e */ /* 0x000fee0000000000 */
[----:B-1--4-:R-:W-:Y:S05]  /*a1a0*/  CALL.ABS.NOINC R2 ;  /* 0x0000000002007343 */ /* 0x012fea0003c00000 */
.L_x_163:
[----:B------:R-:W-:Y:S01]  /*a1b0*/  ISETP.NE.AND P0, PT, R76, RZ, PT ;  /* 0x000000ff4c00720c */ /* 0x000fe20003f05270 */
[----:B------:R-:W-:Y:S05]  /*a1c0*/  WARPSYNC.ALL ;  /* 0x0000000000007948 */ /* 0x000fea0003800000 */
[----:B------:R-:W-:Y:S01]  /*a1d0*/  R2UR UR4, R25 ;  /* 0x00000000190472ca */ /* 0x000fe200000e0000 */
[----:B------:R-:W-:Y:S11]  /*a1e0*/  BSSY.RECONVERGENT B0, `(.L_x_164) ;  /* 0x000003e000007945 */ /* 0x000ff60003800200 */
[----:B------:R-:W-:Y:S01]  /*a1f0*/  @!UPT UIADD3 URZ, UPT, UPT, URZ, URZ, URZ ;  /* 0x000000fffffff290 */ /* 0x000fe2000fffe0ff */
[----:B------:R-:W3:Y:S01]  /*a200*/  LDTM.16dp128bit.x8 R4, tmem[UR4+0xe0] ;  /* 0x0000e004000479ee */ /* 0x000ee20008180000 */
[----:B------:R-:W-:Y:S01]  /*a210*/  R2UR UR4, R86 ;  /* 0x00000000560472ca */ /* 0x000fe200000e0000 */
[----:B------:R-:W-:Y:S11]  /*a220*/  NOP ;  /* 0x0000000000007918 */ /* 0x000ff60000000000 */
[----:B------:R-:W-:Y:S01]  /*a230*/  @!UPT UIADD3 URZ, UPT, UPT, URZ, URZ, URZ ;  /* 0x000000fffffff290 */ /* 0x000fe2000fffe0ff */
[----:B------:R-:W-:Y:S04]  /*a240*/  UIADD3 UR4, UPT, UPT, UR4, 0xb0, URZ ;  /* 0x000000b004047890 */ /* 0x000fe8000fffe0ff */
[----:B------:R-:W-:Y:S01]  /*a250*/  UPRMT UR4, UR52, 0x654, UR4 ;  /* 0x0000065434047896 */ /* 0x000fe20008000004 */
[C---:B---3--:R-:W-:Y:S01]  /*a260*/  FMUL R3, R24.reuse, R4 ;  /* 0x0000000418037220 */ /* 0x048fe20000400000 */
[C---:B------:R-:W-:Y:S01]  /*a270*/  FMUL R0, R24.reuse, R5 ;  /* 0x0000000518007220 */ /* 0x040fe20000400000 */
[----:B------:R-:W-:Y:S06]  /*a280*/  FMUL R5, R24, R6 ;  /* 0x0000000618057220 */ /* 0x000fec0000400000 */
[----:B------:R-:W-:Y:S01]  /*a290*/  SYNCS.ARRIVE.TRANS64.RED.A1T0 RZ, [UR4], RZ ;  /* 0x000000ffffff79a7 */ /* 0x000fe20008100404 */
[C---:B-1--4-:R-:W-:Y:S01]  /*a2a0*/  FFMA R28, R26.reuse, R44, R3 ;  /* 0x0000002c1a1c7223 */ /* 0x052fe20000000003 */
[----:B------:R-:W-:Y:S01]  /*a2b0*/  FFMA R29, R26, R45, R0 ;  /* 0x0000002d1a1d7223 */ /* 0x000fe20000000000 */
        /* <DEDUP_REMOVED lines=36> */
[----:B---3--:R-:W3:Y:S02]  /*a500*/  FENCE.VIEW.ASYNC.S ;  /* 0x00000000000073c6 */ /* 0x008ee40000000000 */
[----:B---3--:R-:W-:Y:S06]  /*a510*/  BAR.SYNC.DEFER_BLOCKING 0x1, 0x80 ;  /* 0x0042000000007b1d */ /* 0x008fec0000010000 */
        /* <DEDUP_REMOVED lines=9> */
[----:B---3--:R-:W-:Y:S04]  /*a5b0*/  DEPBAR.LE SB0, 0x1 ;  /* 0x000080400000791a */ /* 0x008fe80000000000 */
.L_x_165:
[----:B------:R-:W-:Y:S05]  /*a5c0*/  BSYNC.RECONVERGENT B0 ;  /* 0x0000000000007941 */ /* 0x000fea0003800200 */
.L_x_164:
[----:B------:R-:W-:Y:S01]  /*a5d0*/  BAR.SYNC.DEFER_BLOCKING 0x1, 0x80 ;  /* 0x0042000000007b1d */ /* 0x000fe20000010000 */
[----:B------:R-:W-:Y:S01]  /*a5e0*/  UISETP.NE.AND UP0, UPT, UR53, -0x8, UPT ;  /* 0xfffffff83500788c */ /* 0x000fe2000bf05270 */
[----:B------:R-:W-:Y:S08]  /*a5f0*/  IADD3 R0, PT, PT, R22, 0x1, RZ ;  /* 0x0000000116007810 */ /* 0x000ff00007ffe0ff */
[----:B------:R-:W-:Y:S05]  /*a600*/  BRA.U !UP0, `(.L_x_166) ;  /* 0x0000000108287547 */ /* 0x000fea000b800000 */
[----:B------:R-:W-:Y:S01]  /*a610*/  ISETP.NE.AND P0, PT, R81, RZ, PT ;  /* 0x000000ff5100720c */ /* 0x000fe20003f05270 */
[----:B------:R-:W-:Y:S01]  /*a620*/  IMAD.U32 R3, RZ, RZ, UR47 ;  /* 0x0000002fff037e24 */ /* 0x000fe2000f8e00ff */
[----:B------:R-:W-:Y:S01]  /*a630*/  UIADD3 UR4, UPT, UPT, UR47, 0x1, URZ ;  /* 0x000000012f047890 */ /* 0x000fe2000fffe0ff */
[----:B------:R-:W-:Y:S03]  /*a640*/  IMAD.U32 R2, RZ, RZ, UR52 ;  /* 0x00000034ff027e24 */ /* 0x000fe6000f8e00ff */
[----:B------:R-:W-:Y:S04]  /*a650*/  UISETP.NE.AND UP0, UPT, UR4, 0x4, UPT ;  /* 0x000000040400788c */ /* 0x000fe8000bf05270 */
[----:B------:R-:W-:Y:S03]  /*a660*/  USEL UR47, UR4, URZ, UP0 ;  /* 0x000000ff042f7287 */ /* 0x000fe60008000000 */
[----:B------:R-:W-:Y:S05]  /*a670*/  @P0 LEA R3, R3, UR43, 0x3 ;  /* 0x0000002b03030c11 */ /* 0x000fea000f8e18ff */
[----:B------:R-:W-:Y:S05]  /*a680*/  @P0 VIADD R3, R3, 0x40 ;  /* 0x0000004003030836 */ /* 0x000fea0000000000 */
[----:B------:R-:W-:Y:S04]  /*a690*/  @P0 PRMT R2, R2, 0x654, R3 ;  /* 0x0000065402020816 */ /* 0x000fe80000000003 */
[----:B------:R3:W-:Y:S03]  /*a6a0*/  @P0 SYNCS.ARRIVE.TRANS64.RED.A1T0 RZ, [R2+URZ], RZ ;  /* 0x000000ff02ff09a7 */ /* 0x0007e600081004ff */
.L_x_166:
[----:B------:R-:W-:Y:S01]  /*a6b0*/  R2UR UR6, R80 ;  /* 0x00000000500672ca */ /* 0x000fe200000e0000 */
[----:B------:R-:W-:Y:S01]  /*a6c0*/  UIADD3 UR53, UPT, UPT, UR53, 0x8, URZ ;  /* 0x0000000835357890 */ /* 0x000fe2000fffe0ff */
[----:B------:R-:W-:Y:S02]  /*a6d0*/  R2UR UR5, R66 ;  /* 0x00000000420572ca */ /* 0x000fe400000e0000 */
[----:B------:R-:W-:Y:S02]  /*a6e0*/  R2UR UR4, R67 ;  /* 0x00000000430472ca */ /* 0x000fe400000e0000 */
[----:B------:R-:W-:Y:S02]  /*a6f0*/  R2UR UR36, R79 ;  /* 0x000000004f2472ca */ /* 0x000fe400000e0000 */
[----:B------:R-:W-:Y:S02]  /*a700*/  ISETP.NE.AND P0, PT, R71, 0x2, PT ;  /* 0x000000024700780c */ /* 0x000fe40003f05270 */
[----:B------:R-:W-:Y:S02]  /*a710*/  ISETP.NE.AND P1, PT, R0, 0x4, PT ;  /* 0x000000040000780c */ /* 0x000fe40003f25270 */
[----:B------:R-:W-:Y:S01]  /*a720*/  SEL R3, RZ, 0x1, P0 ;  /* 0x00000001ff037807 */ /* 0x000fe20000000000 */
[----:B------:R-:W-:Y:S01]  /*a730*/  UISETP.NE.AND UP0, UPT, UR6, URZ, UPT ;  /* 0x000000ff0600728c */ /* 0x000fe2000bf05270 */
[----:B---3--:R-:W-:Y:S01]  /*a740*/  SEL R2, RZ, 0x1, P1 ;  /* 0x00000001ff027807 */ /* 0x008fe20000800000 */
[----:B------:R-:W-:Y:S01]  /*a750*/  UIADD3 UR28, UPT, UPT, UR37, UR5, URZ ;  /* 0x00000005251c7290 */ /* 0x000fe2000fffe0ff */
[----:B------:R-:W-:Y:S01]  /*a760*/  LOP3.LUT R72, R72, R3, RZ, 0x3c, !PT ;  /* 0x0000000348487212 */ /* 0x000fe200078e3cff */
[----:B------:R-:W-:Y:S01]  /*a770*/  UIADD3 UR24, UPT, UPT, UR38, UR4, URZ ;  /* 0x0000000426187290 */ /* 0x000fe2000fffe0ff */
[----:B------:R-:W-:Y:S02]  /*a780*/  LOP3.LUT R73, R73, R2, RZ, 0x3c, !PT ;  /* 0x0000000249497212 */ /* 0x000fe400078e3cff */
[----:B------:R-:W-:Y:S02]  /*a790*/  SEL R71, R71, RZ, P0 ;  /* 0x000000ff47477207 */ /* 0x000fe40000000000 */
[----:B------:R-:W-:Y:S01]  /*a7a0*/  SEL R22, R0, RZ, P1 ;  /* 0x000000ff00167207 */ /* 0x000fe20000800000 */
[----:B------:R-:W-:Y:S06]  /*a7b0*/  BRA.U UP0, `(.L_x_167) ;  /* 0xffffffb100cc7547 */ /* 0x000fec000b83ffff */
[----:B------:R-:W-:-:S13]  /*a7c0*/  R2UR UR4, R68 ;  /* 0x00000000440472ca */ /* 0x000fda00000e0000 */
[----:B------:R-:W-:-:S09]  /*a7d0*/  UISETP.NE.AND UP0, UPT, UR4, URZ, UPT ;  /* 0x000000ff0400728c */ /* 0x000fd2000bf05270 */
[----:B------:R-:W-:Y:S05]  /*a7e0*/  BRA.U !UP0, `(.L_x_168) ;  /* 0x0000000108487547 */ /* 0x000fea000b800000 */
[----:B------:R-:W3:Y:S02]  /*a7f0*/  LDCU.64 UR4, c[0x0][0x890] ;  /* 0x00011200ff0477ac */ /* 0x000ee40008000a00 */
[----:B---3--:R-:W-:-:S04]  /*a800*/  UISETP.NE.U32.AND UP0, UPT, UR4, URZ, UPT ;  /* 0x000000ff0400728c */ /* 0x008fc8000bf05070 */
[----:B------:R-:W-:-:S09]  /*a810*/  UISETP.NE.AND.EX UP0, UPT, UR5, URZ, UPT, UP0 ;  /* 0x000000ff0500728c */ /* 0x000fd2000bf05300 */
[----:B------:R-:W-:Y:S05]  /*a820*/  BRA.U UP0, `(.L_x_169) ;  /* 0x00000001000c7547 */ /* 0x000fea000b800000 */
[----:B------:R-:W-:-:S13]  /*a830*/  FSETP.NEU.AND P0, PT, R26, RZ, PT ;  /* 0x000000ff1a00720b */ /* 0x000fda0003f0d000 */
[----:B------:R-:W-:Y:S05]  /*a840*/  @!P0 EXIT ;  /* 0x000000000000894d */ /* 0x000fea0003800000 */
[----:B------:R-:W-:Y:S05]  /*a850*/  BRA `(.L_x_168) ;  /* 0x00000000002c7947 */ /* 0x000fea0003800000 */
.L_x_169:
[----:B------:R-:W-:Y:S01]  /*a860*/  ISETP.NE.AND P0, PT, R70, RZ, PT ;  /* 0x000000ff4600720c */ /* 0x000fe20003f05270 */
[----:B------:R-:W-:-:S12]  /*a870*/  BSSY.RECONVERGENT B0, `(.L_x_168) ;  /* 0x0000009000007945 */ /* 0x000fd80003800200 */
[----:B------:R-:W-:Y:S05]  /*a880*/  @P0 BRA `(.L_x_170) ;  /* 0x0000000000140947 */ /* 0x000fea0003800000 */
[----:B------:R-:W3:Y:S02]  /*a890*/  LDCU.64 UR4, c[0x0][0x888] ;  /* 0x00011100ff0477ac */ /* 0x000ee40008000a00 */
[----:B---3--:R-:W-:-:S04]  /*a8a0*/  ISETP.NE.U32.AND P0, PT, RZ, UR4, PT ;  /* 0x00000004ff007c0c */ /* 0x008fc8000bf05070 */
[----:B------:R-:W-:-:S13]  /*a8b0*/  ISETP.NE.AND.EX P0, PT, RZ, UR5, PT, P0 ;  /* 0x00000005ff007c0c */ /* 0x000fda000bf05300 */
[----:B------:R-:W-:Y:S05]  /*a8c0*/  @!P0 EXIT ;  /* 0x000000000000894d */ /* 0x000fea0003800000 */
[----:B------:R-:W-:Y:S05]  /*a8d0*/  BRA `(.L_x_171) ;  /* 0x0000000000087947 */ /* 0x000fea0003800000 */
.L_x_170:
[----:B------:R-:W-:-:S13]  /*a8e0*/  FSETP.NEU.AND P0, PT, R26, RZ, PT ;  /* 0x000000ff1a00720b */ /* 0x000fda0003f0d000 */
[----:B------:R-:W-:Y:S05]  /*a8f0*/  @!P0 EXIT ;  /* 0x000000000000894d */ /* 0x000fea0003800000 */
.L_x_171:
[----:B------:R-:W-:Y:S05]  /*a900*/  BSYNC.RECONVERGENT B0 ;  /* 0x0000000000007941 */ /* 0x000fea0003800200 */
.L_x_168:
[----:B------:R-:W-:Y:S01]  /*a910*/  ULEA UR4, UR47, UR43, 0x3 ;  /* 0x0000002b2f047291 */ /* 0x000fe2000f8e18ff */
[----:B------:R-:W-:-:S04]  /*a920*/  DEPBAR.LE SB0, 0x0 ;  /* 0x000080000000791a */ /* 0x000fc80000000000 */
[----:B------:R-:W-:-:S04]  /*a930*/  UIADD3 UR4, UPT, UPT, UR4, 0x40, URZ ;  /* 0x0000004004047890 */ /* 0x000fc8000fffe0ff */
[----:B------:R-:W-:-:S09]  /*a940*/  UPRMT UR4, UR52, 0x654, UR4 ;  /* 0x0000065434047896 */ /* 0x000fd20008000004 */
[----:B------:R-:W-:Y:S01]  /*a950*/  SYNCS.ARRIVE.TRANS64.RED.A1T0 RZ, [UR4], RZ ;  /* 0x000000ffffff79a7 */ /* 0x000fe20008100404 */
[----:B------:R-:W-:Y:S05]  /*a960*/  EXIT ;  /* 0x000000000000794d */ /* 0x000fea0003800000 */
.L_x_24:
[----:B---3--:R3:W4:Y:S02]  /*a970*/  SYNCS.PHASECHK.TRANS64.TRYWAIT P0, [R3+URZ+0xe0], R2 ;  /* 0x0000e002030075a7 */ /* 0x00872400080011ff */
[----:B----4-:R-:W-:Y:S05]  /*a980*/  @!P0 NANOSLEEP.SYNCS 0x989680 ;  /* 0x009896800000895d */ /* 0x010fea0003900000 */
[----:B------:R-:W4:Y:S02]  /*a990*/  @!P0 SYNCS.PHASECHK.TRANS64 P0, [R3+URZ+0xe0], R2 ;  /* 0x0000e002030085a7 */ /* 0x000f2400080010ff */
[----:B----4-:R-:W-:Y:S05]  /*a9a0*/  @!P0 BRA `(.L_x_24) ;  /* 0xfffffffc00f08947 */ /* 0x010fea000383ffff */
[----:B------:R-:W-:Y:S05]  /*a9b0*/  BRA `(.L_x_172) ;  /* 0xffffff6c00a47947 */ /* 0x000fea000383ffff */
.L_x_27:
[----:B--2---:R-:W-:-:S07]  /*a9c0*/  MOV R0, UR33 ;  /* 0x0000002100007c02 */ /* 0x004fce0008000f00 */
.L_x_173:
[----:B--2---:R2:W3:Y:S02]  /*a9d0*/  SYNCS.PHASECHK.TRANS64.TRYWAIT P0, [R0+URZ+0x10], R3 ;  /* 0x00001003000075a7 */ /* 0x0044e400080011ff */
[----:B---3--:R-:W-:Y:S05]  /*a9e0*/  @!P0 NANOSLEEP.SYNCS 0x989680 ;  /* 0x009896800000895d */ /* 0x008fea0003900000 */
[----:B------:R-:W3:Y:S02]  /*a9f0*/  @!P0 SYNCS.PHASECHK.TRANS64 P0, [R0+URZ+0x10], R3 ;  /* 0x00001003000085a7 */ /* 0x000ee400080010ff */
[----:B---3--:R-:W-:Y:S05]  /*aa00*/  @!P0 BRA `(.L_x_173) ;  /* 0xfffffffc00f08947 */ /* 0x008fea000383ffff */
[----:B------:R-:W-:Y:S05]  /*aa10*/  BRA `(.L_x_26) ;  /* 0xffffff6c00ec7947 */ /* 0x000fea000383ffff */
.L_x_34:
[----:B-1----:R-:W-:-:S07]  /*aa20*/  MOV R0, UR33 ;  /* 0x0000002100007c02 */ /* 0x002fce0008000f00 */
.L_x_174:
[----:B-1----:R1:W2:Y:S02]  /*aa30*/  SYNCS.PHASECHK.TRANS64.TRYWAIT P0, [R0+URZ+0x10], R3 ;  /* 0x00001003000075a7 */ /* 0x0022a400080011ff */
[----:B--2---:R-:W-:Y:S05]  /*aa40*/  @!P0 NANOSLEEP.SYNCS 0x989680 ;  /* 0x009896800000895d */ /* 0x004fea0003900000 */
[----:B------:R-:W2:Y:S02]  /*aa50*/  @!P0 SYNCS.PHASECHK.TRANS64 P0, [R0+URZ+0x10], R3 ;  /* 0x00001003000085a7 */ /* 0x000ea400080010ff */
[----:B--2---:R-:W-:Y:S05]  /*aa60*/  @!P0 BRA `(.L_x_174) ;  /* 0xfffffffc00f08947 */ /* 0x004fea000383ffff */
[----:B------:R-:W-:Y:S05]  /*aa70*/  BRA `(.L_x_33) ;  /* 0xffffff7000e07947 */ /* 0x000fea000383ffff */
.L_x_39:
[----:B-1----:R1:W2:Y:S02]  /*aa80*/  SYNCS.PHASECHK.TRANS64.TRYWAIT P0, [R3+URZ+0x70], R0 ;  /* 0x00007000030075a7 */ /* 0x0022a400080011ff */
[----:B--2---:R-:W-:Y:S05]  /*aa90*/  @!P0 NANOSLEEP.SYNCS 0x989680 ;  /* 0x009896800000895d */ /* 0x004fea0003900000 */
[----:B------:R-:W2:Y:S02]  /*aaa0*/  @!P0 SYNCS.PHASECHK.TRANS64 P0, [R3+URZ+0x70], R0 ;  /* 0x00007000030085a7 */ /* 0x000ea400080010ff */
[----:B--2---:R-:W-:Y:S05]  /*aab0*/  @!P0 BRA `(.L_x_39) ;  /* 0xfffffffc00f08947 */ /* 0x004fea000383ffff */
[----:B------:R-:W-:Y:S05]  /*aac0*/  BRA `(.L_x_175) ;  /* 0xffffff7400b47947 */ /* 0x000fea000383ffff */
.L_x_43:
[----:B-1----:R-:W-:-:S07]  /*aad0*/  MOV R0, UR4 ;  /* 0x0000000400007c02 */ /* 0x002fce0008000f00 */
.L_x_176:
[----:B-1----:R1:W2:Y:S02]  /*aae0*/  SYNCS.PHASECHK.TRANS64.TRYWAIT P0, [R0+URZ], R3 ;  /* 0x00000003000075a7 */ /* 0x0022a400080011ff */
[----:B--2---:R-:W-:Y:S05]  /*aaf0*/  @!P0 NANOSLEEP.SYNCS 0x989680 ;  /* 0x009896800000895d */ /* 0x004fea0003900000 */
[----:B------:R-:W2:Y:S02]  /*ab00*/  @!P0 SYNCS.PHASECHK.TRANS64 P0, [R0+URZ], R3 ;  /* 0x00000003000085a7 */ /* 0x000ea400080010ff */
[----:B--2---:R-:W-:Y:S05]  /*ab10*/  @!P0 BRA `(.L_x_176) ;  /* 0xfffffffc00f08947 */ /* 0x004fea000383ffff */
[----:B------:R-:W-:Y:S05]  /*ab20*/  BRA `(.L_x_177) ;  /* 0xffffff7c00607947 */ /* 0x000fea000383ffff */
.L_x_46:
[----:B--2---:R2:W3:Y:S02]  /*ab30*/  SYNCS.PHASECHK.TRANS64.TRYWAIT P0, [R2+URZ+0xd0], R5 ;  /* 0x0000d005020075a7 */ /* 0x0044e400080011ff */
[----:B---3--:R-:W-:Y:S05]  /*ab40*/  @!P0 NANOSLEEP.SYNCS 0x989680 ;  /* 0x009896800000895d */ /* 0x008fea0003900000 */
[----:B------:R-:W3:Y:S02]  /*ab50*/  @!P0 SYNCS.PHASECHK.TRANS64 P0, [R2+URZ+0xd0], R5 ;  /* 0x0000d005020085a7 */ /* 0x000ee400080010ff */
[----:B---3--:R-:W-:Y:S05]  /*ab60*/  @!P0 BRA `(.L_x_46) ;  /* 0xfffffffc00f08947 */ /* 0x008fea000383ffff */
[----:B------:R-:W-:Y:S05]  /*ab70*/  BRA `(.L_x_178) ;  /* 0xffffff7c00bc7947 */ /* 0x000fea000383ffff */
.L_x_47:
[----:B------:R-:W-:-:S07]  /*ab80*/  MOV R2, UR4 ;  /* 0x0000000400027c02 */ /* 0x000fce0008000f00 */
.L_x_179:
[----:B--2---:R2:W3:Y:S02]  /*ab90*/  SYNCS.PHASECHK.TRANS64.TRYWAIT P0, [R2+URZ+0x80], R5 ;  /* 0x00008005020075a7 */ /* 0x0044e400080011ff */
[----:B---3--:R-:W-:Y:S05]  /*aba0*/  @!P0 NANOSLEEP.SYNCS 0x989680 ;  /* 0x009896800000895d */ /* 0x008fea0003900000 */
[----:B------:R-:W3:Y:S02]  /*abb0*/  @!P0 SYNCS.PHASECHK.TRANS64 P0, [R2+URZ+0x80], R5 ;  /* 0x00008005020085a7 */ /* 0x000ee400080010ff */
[----:B---3--:R-:W-:Y:S05]  /*abc0*/  @!P0 BRA `(.L_x_179) ;  /* 0xfffffffc00f08947 */ /* 0x008fea000383ffff */
[----:B------:R-:W-:Y:S05]  /*abd0*/  BRA `(.L_x_180) ;  /* 0xffffff7c00cc7947 */ /* 0x000fea000383ffff */
.L_x_48:
[----:B--2---:R2:W3:Y:S02]  /*abe0*/  SYNCS.PHASECHK.TRANS64.TRYWAIT P1, [R2+URZ+0x70], R5 ;  /* 0x00007005020075a7 */ /* 0x0044e400080211ff */
[----:B---3--:R-:W-:Y:S05]  /*abf0*/  @!P1 NANOSLEEP.SYNCS 0x989680 ;  /* 0x009896800000995d */ /* 0x008fea0003900000 */
[----:B------:R-:W3:Y:S02]  /*ac00*/  @!P1 SYNCS.PHASECHK.TRANS64 P1, [R2+URZ+0x70], R5 ;  /* 0x00007005020095a7 */ /* 0x000ee400080210ff */
[----:B---3--:R-:W-:Y:S05]  /*ac10*/  @!P1 BRA `(.L_x_48) ;  /* 0xfffffffc00f09947 */ /* 0x008fea000383ffff */
[----:B------:R-:W-:Y:S05]  /*ac20*/  BRA `(.L_x_181) ;  /* 0xffffff7c00fc7947 */ /* 0x000fea000383ffff */
.L_x_51:
[----:B------:R-:W-:-:S07]  /*ac30*/  MOV R0, UR4 ;  /* 0x0000000400007c02 */ /* 0x000fce0008000f00 */
.L_x_182:
[----:B--2---:R2:W3:Y:S02]  /*ac40*/  SYNCS.PHASECHK.TRANS64.TRYWAIT P0, [R0+URZ+0x80], R3 ;  /* 0x00008003000075a7 */ /* 0x0044e400080011ff */
[----:B---3--:R-:W-:Y:S05]  /*ac50*/  @!P0 NANOSLEEP.SYNCS 0x989680 ;  /* 0x009896800000895d */ /* 0x008fea0003900000 */
[----:B------:R-:W3:Y:S02]  /*ac60*/  @!P0 SYNCS.PHASECHK.TRANS64 P0, [R0+URZ+0x80], R3 ;  /* 0x00008003000085a7 */ /* 0x000ee400080010ff */
[----:B---3--:R-:W-:Y:S05]  /*ac70*/  @!P0 BRA `(.L_x_182) ;  /* 0xfffffffc00f08947 */ /* 0x008fea000383ffff */
[----:B------:R-:W-:Y:S05]  /*ac80*/  BRA `(.L_x_50) ;  /* 0xffffff8000507947 */ /* 0x000fea000383ffff */
.L_x_58:
[----:B-1----:R1:W2:Y:S02]  /*ac90*/  SYNCS.PHASECHK.TRANS64.TRYWAIT P1, [R0+URZ+0x70], R5 ;  /* 0x00007005000075a7 */ /* 0x0022a400080211ff */
[----:B--2---:R-:W-:Y:S05]  /*aca0*/  @!P1 NANOSLEEP.SYNCS 0x989680 ;  /* 0x009896800000995d */ /* 0x004fea0003900000 */
[----:B------:R-:W2:Y:S02]  /*acb0*/  @!P1 SYNCS.PHASECHK.TRANS64 P1, [R0+URZ+0x70], R5 ;  /* 0x00007005000095a7 */ /* 0x000ea400080210ff */
[----:B--2---:R-:W-:Y:S05]  /*acc0*/  @!P1 BRA `(.L_x_58) ;  /* 0xfffffffc00f09947 */ /* 0x004fea000383ffff */
[----:B------:R-:W-:Y:S05]  /*acd0*/  BRA `(.L_x_183) ;  /* 0xffffff8400e47947 */ /* 0x000fea000383ffff */
.L_x_59:
[----:B------:R-:W-:-:S07]  /*ace0*/  MOV R3, UR46 ;  /* 0x0000002e00037c02 */ /* 0x000fce0008000f00 */
.L_x_184:
[----:B-1----:R1:W2:Y:S02]  /*acf0*/  SYNCS.PHASECHK.TRANS64.TRYWAIT P0, [R3+URZ+0xb0], R0 ;  /* 0x0000b000030075a7 */ /* 0x0022a400080011ff */
[----:B--2---:R-:W-:Y:S05]  /*ad00*/  @!P0 NANOSLEEP.SYNCS 0x989680 ;  /* 0x009896800000895d */ /* 0x004fea0003900000 */
[----:B------:R-:W2:Y:S02]  /*ad10*/  @!P0 SYNCS.PHASECHK.TRANS64 P0, [R3+URZ+0xb0], R0 ;  /* 0x0000b000030085a7 */ /* 0x000ea400080010ff */
[----:B--2---:R-:W-:Y:S05]  /*ad20*/  @!P0 BRA `(.L_x_184) ;  /* 0xfffffffc00f08947 */ /* 0x004fea000383ffff */
[----:B------:R-:W-:Y:S05]  /*ad30*/  BRA `(.L_x_185) ;  /* 0xffffff8800347947 */ /* 0x000fea000383ffff */
.L_x_62:
[----:B------:R-:W-:Y:S07]  /*ad40*/  MOV R0, UR7 ;  /* 0x0000000700007c02 */ /* 0x000fee0008000f00 */
.L_x_186:
[----:B-1----:R1:W2:Y:S02]  /*ad50*/  SYNCS.PHASECHK.TRANS64.TRYWAIT P0, [R0+URZ], R3 ;  /* 0x00000003000075a7 */ /* 0x0022a400080011ff */
[----:B--2---:R-:W-:Y:S05]  /*ad60*/  @!P0 NANOSLEEP.SYNCS 0x989680 ;  /* 0x009896800000895d */ /* 0x004fea0003900000 */
[----:B------:R-:W2:Y:S02]  /*ad70*/  @!P0 SYNCS.PHASECHK.TRANS64 P0, [R0+URZ], R3 ;  /* 0x00000003000085a7 */ /* 0x000ea400080010ff */
[----:B--2---:R-:W-:Y:S05]  /*ad80*/  @!P0 BRA `(.L_x_186) ;  /* 0xfffffffc00f08947 */ /* 0x004fea000383ffff */
[----:B------:R-:W-:Y:S05]  /*ad90*/  BRA `(.L_x_61) ;  /* 0xffffff8800507947 */ /* 0x000fea000383ffff */
.L_x_65:
[----:B------:R-:W-:-:S07]  /*ada0*/  MOV R0, UR4 ;  /* 0x0000000400007c02 */ /* 0x000fce0008000f00 */
.L_x_187:
[----:B--2---:R2:W4:Y:S02]  /*adb0*/  SYNCS.PHASECHK.TRANS64.TRYWAIT P0, [R0+URZ], R3 ;  /* 0x00000003000075a7 */ /* 0x00452400080011ff */
[----:B----4-:R-:W-:Y:S05]  /*adc0*/  @!P0 NANOSLEEP.SYNCS 0x989680 ;  /* 0x009896800000895d */ /* 0x010fea0003900000 */
[----:B------:R-:W4:Y:S02]  /*add0*/  @!P0 SYNCS.PHASECHK.TRANS64 P0, [R0+URZ], R3 ;  /* 0x00000003000085a7 */ /* 0x000f2400080010ff */
[----:B----4-:R-:W-:Y:S05]  /*ade0*/  @!P0 BRA `(.L_x_187) ;  /* 0xfffffffc00f08947 */ /* 0x010fea000383ffff */
[----:B------:R-:W-:Y:S05]  /*adf0*/  BRA `(.L_x_188) ;  /* 0xffffff8c007c7947 */ /* 0x000fea000383ffff */
.L_x_66:
[----:B------:R-:W-:-:S07]  /*ae00*/  MOV R0, UR5 ;  /* 0x0000000500007c02 */ /* 0x000fce0008000f00 */
.L_x_189:
[----:B-1----:R1:W2:Y:S02]  /*ae10*/  SYNCS.PHASECHK.TRANS64.TRYWAIT P0, [R0+URZ], R3 ;  /* 0x00000003000075a7 */ /* 0x0022a400080011ff */
[----:B--2---:R-:W-:Y:S05]  /*ae20*/  @!P0 NANOSLEEP.SYNCS 0x989680 ;  /* 0x009896800000895d */ /* 0x004fea0003900000 */
[----:B------:R-:W2:Y:S02]  /*ae30*/  @!P0 SYNCS.PHASECHK.TRANS64 P0, [R0+URZ], R3 ;  /* 0x00000003000085a7 */ /* 0x000ea400080010ff */
[----:B--2---:R-:W-:Y:S05]  /*ae40*/  @!P0 BRA `(.L_x_189) ;  /* 0xfffffffc00f08947 */ /* 0x004fea000383ffff */
[----:B------:R-:W-:Y:S05]  /*ae50*/  BRA `(.L_x_190) ;  /* 0xffffff8c00887947 */ /* 0x000fea000383ffff */
.L_x_67:
[----:B------:R-:W-:-:S07]  /*ae60*/  MOV R0, UR5 ;  /* 0x0000000500007c02 */ /* 0x000fce0008000f00 */
.L_x_191:
[----:B-1----:R1:W2:Y:S02]  /*ae70*/  SYNCS.PHASECHK.TRANS64.TRYWAIT P0, [R0+URZ], R3 ;  /* 0x00000003000075a7 */ /* 0x0022a400080011ff */
[----:B--2---:R-:W-:Y:S05]  /*ae80*/  @!P0 NANOSLEEP.SYNCS 0x989680 ;  /* 0x009896800000895d */ /* 0x004fea0003900000 */
[----:B------:R-:W2:Y:S02]  /*ae90*/  @!P0 SYNCS.PHASECHK.TRANS64 P0, [R0+URZ], R3 ;  /* 0x00000003000085a7 */ /* 0x000ea400080010ff */
[----:B--2---:R-:W-:Y:S05]  /*aea0*/  @!P0 BRA `(.L_x_191) ;  /* 0xfffffffc00f08947 */ /* 0x004fea000383ffff */
[----:B------:R-:W-:Y:S05]  /*aeb0*/  BRA `(.L_x_192) ;  /* 0xffffff8c00947947 */ /* 0x000fea000383ffff */
.L_x_68:
[----:B------:R-:W-:-:S07]  /*aec0*/  MOV R0, UR4 ;  /* 0x0000000400007c02 */ /* 0x000fce0008000f00 */
.L_x_193:
[----:B-1----:R1:W2:Y:S02]  /*aed0*/  SYNCS.PHASECHK.TRANS64.TRYWAIT P0, [R0+URZ], R3 ;  /* 0x00000003000075a7 */ /* 0x0022a400080011ff */
[----:B--2---:R-:W-:Y:S05]  /*aee0*/  @!P0 NANOSLEEP.SYNCS 0x989680 ;  /* 0x009896800000895d */ /* 0x004fea0003900000 */
[----:B------:R-:W2:Y:S02]  /*aef0*/  @!P0 SYNCS.PHASECHK.TRANS64 P0, [R0+URZ], R3 ;  /* 0x00000003000085a7 */ /* 0x000ea400080010ff */
[----:B--2---:R-:W-:Y:S05]  /*af00*/  @!P0 BRA `(.L_x_193) ;  /* 0xfffffffc00f08947 */ /* 0x004fea000383ffff */
[----:B------:R-:W-:Y:S05]  /*af10*/  BRA `(.L_x_194) ;  /* 0xffffff8c00a07947 */ /* 0x000fea000383ffff */
.L_x_73:
[----:B--2---:R2:W3:Y:S02]  /*af20*/  SYNCS.PHASECHK.TRANS64.TRYWAIT P0, [R8+URZ+0x70], R5 ;  /* 0x00007005080075a7 */ /* 0x0044e400080011ff */
[----:B---3--:R-:W-:Y:S05]  /*af30*/  @!P0 NANOSLEEP.SYNCS 0x989680 ;  /* 0x009896800000895d */ /* 0x008fea0003900000 */
[----:B------:R-:W3:Y:S02]  /*af40*/  @!P0 SYNCS.PHASECHK.TRANS64 P0, [R8+URZ+0x70], R5 ;  /* 0x00007005080085a7 */ /* 0x000ee400080010ff */
[----:B---3--:R-:W-:Y:S05]  /*af50*/  @!P0 BRA `(.L_x_73) ;  /* 0xfffffffc00f08947 */ /* 0x008fea000383ffff */
[----:B------:R-:W-:Y:S05]  /*af60*/  BRA `(.L_x_195) ;  /* 0xffffff9000cc7947 */ /* 0x000fea000383ffff */
.L_x_76:
[----:B------:R-:W-:Y:S07]  /*af70*/  MOV R0, UR21 ;  /* 0x0000001500007c02 */ /* 0x000fee0008000f00 */
.L_x_196:
[----:B--2---:R2:W3:Y:S02]  /*af80*/  SYNCS.PHASECHK.TRANS64.TRYWAIT P1, [R0+URZ+0x68], R7 ;  /* 0x00006807000075a7 */ /* 0x0044e400080211ff */
[----:B---3--:R-:W-:Y:S05]  /*af90*/  @!P1 NANOSLEEP.SYNCS 0x989680 ;  /* 0x009896800000995d */ /* 0x008fea0003900000 */
[----:B------:R-:W3:Y:S02]  /*afa0*/  @!P1 SYNCS.PHASECHK.TRANS64 P1, [R0+URZ+0x68], R7 ;  /* 0x00006807000095a7 */ /* 0x000ee400080210ff */
[----:B---3--:R-:W-:Y:S05]  /*afb0*/  @!P1 BRA `(.L_x_196) ;  /* 0xfffffffc00f09947 */ /* 0x008fea000383ffff */
[----:B------:R-:W-:Y:S05]  /*afc0*/  BRA `(.L_x_75) ;  /* 0xffffff98004c7947 */ /* 0x000fea000383ffff */
.L_x_79:
[----:B--2---:R-:W-:Y:S07]  /*afd0*/  MOV R0, UR21 ;  /* 0x0000001500007c02 */ /* 0x004fee0008000f00 */
.L_x_197:
[----:B--2---:R2:W3:Y:S02]  /*afe0*/  SYNCS.PHASECHK.TRANS64.TRYWAIT P0, [R0+URZ+0x40], R5 ;  /* 0x00004005000075a7 */ /* 0x0044e400080011ff */
[----:B---3--:R-:W-:Y:S05]  /*aff0*/  @!P0 NANOSLEEP.SYNCS 0x989680 ;  /* 0x009896800000895d */ /* 0x008fea0003900000 */
[----:B------:R-:W3:Y:S02]  /*b000*/  @!P0 SYNCS.PHASECHK.TRANS64 P0, [R0+URZ+0x40], R5 ;  /* 0x00004005000085a7 */ /* 0x000ee400080010ff */
[----:B---3--:R-:W-:Y:S05]  /*b010*/  @!P0 BRA `(.L_x_197) ;  /* 0xfffffffc00f08947 */ /* 0x008fea000383ffff */
[----:B------:R-:W-:Y:S05]  /*b020*/  BRA `(.L_x_198) ;  /* 0xffffff9800a47947 */ /* 0x000fea000383ffff */
.L_x_80:
[----:B------:R-:W-:Y:S07]  /*b030*/  MOV R0, UR21 ;  /* 0x0000001500007c02 */ /* 0x000fee0008000f00 */
.L_x_199:
[----:B--2---:R2:W3:Y:S02]  /*b040*/  SYNCS.PHASECHK.TRANS64.TRYWAIT P0, [R0+URZ+0x48], R5 ;  /* 0x00004805000075a7 */ /* 0x0044e400080011ff */
[----:B---3--:R-:W-:Y:S05]  /*b050*/  @!P0 NANOSLEEP.SYNCS 0x989680 ;  /* 0x009896800000895d */ /* 0x008fea0003900000 */
[----:B------:R-:W3:Y:S02]  /*b060*/  @!P0 SYNCS.PHASECHK.TRANS64 P0, [R0+URZ+0x48], R5 ;  /* 0x00004805000085a7 */ /* 0x000ee400080010ff */
[----:B---3--:R-:W-:Y:S05]  /*b070*/  @!P0 BRA `(.L_x_199) ;  /* 0xfffffffc00f08947 */ /* 0x008fea000383ffff */
[----:B------:R-:W-:Y:S05]  /*b080*/  BRA `(.L_x_200) ;  /* 0xffffff9800e47947 */ /* 0x000fea000383ffff */
.L_x_81:
[----:B------:R-:W-:Y:S07]  /*b090*/  MOV R0, UR21 ;  /* 0x0000001500007c02 */ /* 0x000fee0008000f00 */
.L_x_201:
[----:B--2---:R2:W3:Y:S02]  /*b0a0*/  SYNCS.PHASECHK.TRANS64.TRYWAIT P0, [R0+URZ+0x50], R5 ;  /* 0x00005005000075a7 */ /* 0x0044e400080011ff */
[----:B---3--:R-:W-:Y:S05]  /*b0b0*/  @!P0 NANOSLEEP.SYNCS 0x989680 ;  /* 0x009896800000895d */ /* 0x008fea0003900000 */
[----:B------:R-:W3:Y:S02]  /*b0c0*/  @!P0 SYNCS.PHASECHK.TRANS64 P0, [R0+URZ+0x50], R5 ;  /* 0x00005005000085a7 */ /* 0x000ee400080010ff */
[----:B---3--:R-:W-:Y:S05]  /*b0d0*/  @!P0 BRA `(.L_x_201) ;  /* 0xfffffffc00f08947 */ /* 0x008fea000383ffff */
[----:B------:R-:W-:Y:S05]  /*b0e0*/  BRA `(.L_x_202) ;  /* 0xffffff9c00287947 */ /* 0x000fea000383ffff */
.L_x_82:
[----:B------:R-:W-:Y:S07]  /*b0f0*/  MOV R0, UR21 ;  /* 0x0000001500007c02 */ /* 0x000fee0008000f00 */
.L_x_203:
[----:B--2---:R2:W3:Y:S02]  /*b100*/  SYNCS.PHASECHK.TRANS64.TRYWAIT P0, [R0+URZ+0x58], R5 ;  /* 0x00005805000075a7 */ /* 0x0044e400080011ff */
[----:B---3--:R-:W-:Y:S05]  /*b110*/  @!P0 NANOSLEEP.SYNCS 0x989680 ;  /* 0x009896800000895d */ /* 0x008fea0003900000 */
[----:B------:R-:W3:Y:S02]  /*b120*/  @!P0 SYNCS.PHASECHK.TRANS64 P0, [R0+URZ+0x58], R5 ;  /* 0x00005805000085a7 */ /* 0x000ee400080010ff */
[----:B---3--:R-:W-:Y:S05]  /*b130*/  @!P0 BRA `(.L_x_203) ;  /* 0xfffffffc00f08947 */ /* 0x008fea000383ffff */
[----:B------:R-:W-:Y:S05]  /*b140*/  BRA `(.L_x_204) ;  /* 0xffffff9c00707947 */ /* 0x000fea000383ffff */
.L_x_83:
[----:B------:R-:W-:Y:S07]  /*b150*/  MOV R7, UR21 ;  /* 0x0000001500077c02 */ /* 0x000fee0008000f00 */
.L_x_205:
[----:B--2---:R2:W3:Y:S02]  /*b160*/  SYNCS.PHASECHK.TRANS64.TRYWAIT P0, [R7+URZ+0x40], R4 ;  /* 0x00004004070075a7 */ /* 0x0044e400080011ff */
[----:B---3--:R-:W-:Y:S05]  /*b170*/  @!P0 NANOSLEEP.SYNCS 0x989680 ;  /* 0x009896800000895d */ /* 0x008fea0003900000 */
[----:B------:R-:W3:Y:S02]  /*b180*/  @!P0 SYNCS.PHASECHK.TRANS64 P0, [R7+URZ+0x40], R4 ;  /* 0x00004004070085a7 */ /* 0x000ee400080010ff */
[----:B---3--:R-:W-:Y:S05]  /*b190*/  @!P0 BRA `(.L_x_205) ;  /* 0xfffffffc00f08947 */ /* 0x008fea000383ffff */
[----:B------:R-:W-:Y:S05]  /*b1a0*/  BRA `(.L_x_206) ;  /* 0xffffff9c00bc7947 */ /* 0x000fea000383ffff */
.L_x_84:
[----:B------:R-:W-:Y:S07]  /*b1b0*/  MOV R7, UR21 ;  /* 0x0000001500077c02 */ /* 0x000fee0008000f00 */
.L_x_207:
[----:B--2---:R2:W3:Y:S02]  /*b1c0*/  SYNCS.PHASECHK.TRANS64.TRYWAIT P0, [R7+URZ+0x48], R4 ;  /* 0x00004804070075a7 */ /* 0x0044e400080011ff */
[----:B---3--:R-:W-:Y:S05]  /*b1d0*/  @!P0 NANOSLEEP.SYNCS 0x989680 ;  /* 0x009896800000895d */ /* 0x008fea0003900000 */
[----:B------:R-:W3:Y:S02]  /*b1e0*/  @!P0 SYNCS.PHASECHK.TRANS64 P0, [R7+URZ+0x48], R4 ;  /* 0x00004804070085a7 */ /* 0x000ee400080010ff */
[----:B---3--:R-:W-:Y:S05]  /*b1f0*/  @!P0 BRA `(.L_x_207) ;  /* 0xfffffffc00f08947 */ /* 0x008fea000383ffff */
[----:B------:R-:W-:Y:S05]  /*b200*/  BRA `(.L_x_208) ;  /* 0xffffffa000047947 */ /* 0x000fea000383ffff */
.L_x_85:
[----:B------:R-:W-:Y:S07]  /*b210*/  MOV R7, UR21 ;  /* 0x0000001500077c02 */ /* 0x000fee0008000f00 */
.L_x_209:
[----:B--2---:R2:W3:Y:S02]  /*b220*/  SYNCS.PHASECHK.TRANS64.TRYWAIT P0, [R7+URZ+0x50], R4 ;  /* 0x00005004070075a7 */ /* 0x0044e400080011ff */
[----:B---3--:R-:W-:Y:S05]  /*b230*/  @!P0 NANOSLEEP.SYNCS 0x989680 ;  /* 0x009896800000895d */ /* 0x008fea0003900000 */
[----:B------:R-:W3:Y:S02]  /*b240*/  @!P0 SYNCS.PHASECHK.TRANS64 P0, [R7+URZ+0x50], R4 ;  /* 0x00005004070085a7 */ /* 0x000ee400080010ff */
[----:B---3--:R-:W-:Y:S05]  /*b250*/  @!P0 BRA `(.L_x_209) ;  /* 0xfffffffc00f08947 */ /* 0x008fea000383ffff */
[----:B------:R-:W-:Y:S05]  /*b260*/  BRA `(.L_x_210) ;  /* 0xffffffa0004c7947 */ /* 0x000fea000383ffff */
.L_x_86:
[----:B------:R-:W-:Y:S07]  /*b270*/  MOV R7, UR21 ;  /* 0x0000001500077c02 */ /* 0x000fee0008000f00 */
.L_x_211:
[----:B--2---:R2:W3:Y:S02]  /*b280*/  SYNCS.PHASECHK.TRANS64.TRYWAIT P0, [R7+URZ+0x58], R4 ;  /* 0x00005804070075a7 */ /* 0x0044e400080011ff */
[----:B---3--:R-:W-:Y:S05]  /*b290*/  @!P0 NANOSLEEP.SYNCS 0x989680 ;  /* 0x009896800000895d */ /* 0x008fea0003900000 */
[----:B------:R-:W3:Y:S02]  /*b2a0*/  @!P0 SYNCS.PHASECHK.TRANS64 P0, [R7+URZ+0x58], R4 ;  /* 0x00005804070085a7 */ /* 0x000ee400080010ff */
[----:B---3--:R-:W-:Y:S05]  /*b2b0*/  @!P0 BRA `(.L_x_211) ;  /* 0xfffffffc00f08947 */ /* 0x008fea000383ffff */
[----:B------:R-:W-:Y:S05]  /*b2c0*/  BRA `(.L_x_212) ;  /* 0xffffffa000987947 */ /* 0x000fea000383ffff */
.L_x_88:
[----:B------:R-:W-:-:S07]  /*b2d0*/  MOV R0, UR21 ;  /* 0x0000001500007c02 */ /* 0x000fce0008000f00 */
.L_x_213:
[----:B---3--:R3:W4:Y:S02]  /*b2e0*/  SYNCS.PHASECHK.TRANS64.TRYWAIT P0, [R0+URZ+0x40], R5 ;  /* 0x00004005000075a7 */ /* 0x00872400080011ff */
[----:B----4-:R-:W-:Y:S05]  /*b2f0*/  @!P0 NANOSLEEP.SYNCS 0x989680 ;  /* 0x009896800000895d */ /* 0x010fea0003900000 */
[----:B------:R-:W4:Y:S02]  /*b300*/  @!P0 SYNCS.PHASECHK.TRANS64 P0, [R0+URZ+0x40], R5 ;  /* 0x00004005000085a7 */ /* 0x000f2400080010ff */
[----:B----4-:R-:W-:Y:S05]  /*b310*/  @!P0 BRA `(.L_x_213) ;  /* 0xfffffffc00f08947 */ /* 0x010fea000383ffff */
[----:B------:R-:W-:Y:S05]  /*b320*/  BRA `(.L_x_214) ;  /* 0xffffffa400087947 */ /* 0x000fea000383ffff */
.L_x_89:
[----:B---3--:R-:W-:-:S07]  /*b330*/  MOV R0, UR21 ;  /* 0x0000001500007c02 */ /* 0x008fce0008000f00 */
.L_x_215:
[----:B---3--:R3:W4:Y:S02]  /*b340*/  SYNCS.PHASECHK.TRANS64.TRYWAIT P0, [R0+URZ+0x48], R5 ;  /* 0x00004805000075a7 */ /* 0x00872400080011ff */
[----:B----4-:R-:W-:Y:S05]  /*b350*/  @!P0 NANOSLEEP.SYNCS 0x989680 ;  /* 0x009896800000895d */ /* 0x010fea0003900000 */
[----:B------:R-:W4:Y:S02]  /*b360*/  @!P0 SYNCS.PHASECHK.TRANS64 P0, [R0+URZ+0x48], R5 ;  /* 0x00004805000085a7 */ /* 0x000f2400080010ff */
[----:B----4-:R-:W-:Y:S05]  /*b370*/  @!P0 BRA `(.L_x_215) ;  /* 0xfffffffc00f08947 */ /* 0x010fea000383ffff */
[----:B------:R-:W-:Y:S05]  /*b380*/  BRA `(.L_x_216) ;  /* 0xffffffa000f87947 */ /* 0x000fea000383ffff */
.L_x_90:
[----:B------:R-:W-:-:S07]  /*b390*/  MOV R2, UR21 ;  /* 0x0000001500027c02 */ /* 0x000fce0008000f00 */
.L_x_217:
[----:B---3--:R3:W4:Y:S02]  /*b3a0*/  SYNCS.PHASECHK.TRANS64.TRYWAIT P0, [R2+URZ+0x50], R5 ;  /* 0x00005005020075a7 */ /* 0x00872400080011ff */
[----:B----4-:R-:W-:Y:S05]  /*b3b0*/  @!P0 NANOSLEEP.SYNCS 0x989680 ;  /* 0x009896800000895d */ /* 0x010fea0003900000 */
[----:B------:R-:W4:Y:S02]  /*b3c0*/  @!P0 SYNCS.PHASECHK.TRANS64 P0, [R2+URZ+0x50], R5 ;  /* 0x00005005020085a7 */ /* 0x000f2400080010ff */
[----:B----4-:R-:W-:Y:S05]  /*b3d0*/  @!P0 BRA `(.L_x_217) ;  /* 0xfffffffc00f08947 */ /* 0x010fea000383ffff */
[----:B------:R-:W-:Y:S05]  /*b3e0*/  BRA `(.L_x_218) ;  /* 0xffffffa000ec7947 */ /* 0x000fea000383ffff */
.L_x_92:
[----:B-1----:R1:W2:Y:S02]  /*b3f0*/  SYNCS.PHASECHK.TRANS64.TRYWAIT P0, [R0+URZ+0x70], R3 ;  /* 0x00007003000075a7 */ /* 0x0022a400080011ff */
[----:B--2---:R-:W-:Y:S05]  /*b400*/  @!P0 NANOSLEEP.SYNCS 0x989680 ;  /* 0x009896800000895d */ /* 0x004fea0003900000 */
[----:B------:R-:W2:Y:S02]  /*b410*/  @!P0 SYNCS.PHASECHK.TRANS64 P0, [R0+URZ+0x70], R3 ;  /* 0x00007003000085a7 */ /* 0x000ea400080010ff */
[----:B--2---:R-:W-:Y:S05]  /*b420*/  @!P0 BRA `(.L_x_92) ;  /* 0xfffffffc00f08947 */ /* 0x004fea000383ffff */
[----:B------:R-:W-:Y:S05]  /*b430*/  BRA `(.L_x_219) ;  /* 0xffffffa400c07947 */ /* 0x000fea000383ffff */
.L_x_103:
[----:B-1----:R-:W-:Y:S04]  /*b440*/  MOV R0, UR43 ;  /* 0x0000002b00007c02 */ /* 0x002fe80008000f00 */
[----:B------:R1:W3:Y:S03]  /*b450*/  SYNCS.PHASECHK.TRANS64.TRYWAIT P1, [R0+URZ+0x20], R5 ;  /* 0x00002005000075a7 */ /* 0x0002e600080211ff */
[----:B---3--:R-:W-:Y:S05]  /*b460*/  @!P1 NANOSLEEP.SYNCS 0x989680 ;  /* 0x009896800000995d */ /* 0x008fea0003900000 */
[----:B------:R-:W3:Y:S02]  /*b470*/  @!P1 SYNCS.PHASECHK.TRANS64 P1, [R0+URZ+0x20], R5 ;  /* 0x00002005000095a7 */ /* 0x000ee400080210ff */
[----:B---3--:R-:W-:Y:S05]  /*b480*/  @!P1 BRA `(.L_x_103) ;  /* 0xfffffffc00ec9947 */ /* 0x008fea000383ffff */
[----:B------:R-:W-:Y:S05]  /*b490*/  BRA `(.L_x_102) ;  /* 0xffffffb400647947 */ /* 0x000fea000383ffff */
.L_x_105:
[----:B-1----:R1:W4:Y:S02]  /*b4a0*/  SYNCS.PHASECHK.TRANS64.TRYWAIT P0, [R86+URZ+0x90], R3 ;  /* 0x00009003560075a7 */ /* 0x00232400080011ff */
[----:B----4-:R-:W-:Y:S05]  /*b4b0*/  @!P0 NANOSLEEP.SYNCS 0x989680 ;  /* 0x009896800000895d */ /* 0x010fea0003900000 */
[----:B------:R-:W4:Y:S02]  /*b4c0*/  @!P0 SYNCS.PHASECHK.TRANS64 P0, [R86+URZ+0x90], R3 ;  /* 0x00009003560085a7 */ /* 0x000f2400080010ff */
[----:B----4-:R-:W-:Y:S05]  /*b4d0*/  @!P0 BRA `(.L_x_105) ;  /* 0xfffffffc00f08947 */ /* 0x010fea000383ffff */
[----:B------:R-:W-:Y:S05]  /*b4e0*/  BRA `(.L_x_104) ;  /* 0xffffffb400907947 */ /* 0x000fea000383ffff */
.L_x_114:
[----:B--2---:R2:W3:Y:S02]  /*b4f0*/  SYNCS.PHASECHK.TRANS64.TRYWAIT P0, [R3+URZ+0x20], R0 ;  /* 0x00002000030075a7 */ /* 0x0044e400080011ff */
[----:B---3--:R-:W-:Y:S05]  /*b500*/  @!P0 NANOSLEEP.SYNCS 0x989680 ;  /* 0x009896800000895d */ /* 0x008fea0003900000 */
[----:B------:R-:W3:Y:S02]  /*b510*/  @!P0 SYNCS.PHASECHK.TRANS64 P0, [R3+URZ+0x20], R0 ;  /* 0x00002000030085a7 */ /* 0x000ee400080010ff */
[----:B---3--:R-:W-:Y:S05]  /*b520*/  @!P0 BRA `(.L_x_114) ;  /* 0xfffffffc00f08947 */ /* 0x008fea000383ffff */
[----:B------:R-:W-:Y:S05]  /*b530*/  BRA `(.L_x_113) ;  /* 0xffffffbc00347947 */ /* 0x000fea000383ffff */
.L_x_122:
[----:B--2---:R2:W3:Y:S02]  /*b540*/  SYNCS.PHASECHK.TRANS64.TRYWAIT P0, [R21+URZ+0x20], R4 ;  /* 0x00002004150075a7 */ /* 0x0044e400080011ff */
[----:B---3--:R-:W-:Y:S05]  /*b550*/  @!P0 NANOSLEEP.SYNCS 0x989680 ;  /* 0x009896800000895d */ /* 0x008fea0003900000 */
[----:B------:R-:W3:Y:S02]  /*b560*/  @!P0 SYNCS.PHASECHK.TRANS64 P0, [R21+URZ+0x20], R4 ;  /* 0x00002004150085a7 */ /* 0x000ee400080010ff */
[----:B---3--:R-:W-:Y:S05]  /*b570*/  @!P0 BRA `(.L_x_122) ;  /* 0xfffffffc00f08947 */ /* 0x008fea000383ffff */
[----:B------:R-:W-:Y:S05]  /*b580*/  BRA `(.L_x_121) ;  /* 0xffffffc000f87947 */ /* 0x000fea000383ffff */
.L_x_130:
[----:B--2---:R2:W3:Y:S02]  /*b590*/  SYNCS.PHASECHK.TRANS64.TRYWAIT P0, [R21+URZ+0x20], R4 ;  /* 0x00002004150075a7 */ /* 0x0044e400080011ff */
[----:B---3--:R-:W-:Y:S05]  /*b5a0*/  @!P0 NANOSLEEP.SYNCS 0x989680 ;  /* 0x009896800000895d */ /* 0x008fea0003900000 */
[----:B------:R-:W3:Y:S02]  /*b5b0*/  @!P0 SYNCS.PHASECHK.TRANS64 P0, [R21+URZ+0x20], R4 ;  /* 0x00002004150085a7 */ /* 0x000ee400080010ff */
[----:B---3--:R-:W-:Y:S05]  /*b5c0*/  @!P0 BRA `(.L_x_130) ;  /* 0xfffffffc00f08947 */ /* 0x008fea000383ffff */
[----:B------:R-:W-:Y:S05]  /*b5d0*/  BRA `(.L_x_129) ;  /* 0xffffffc800c07947 */ /* 0x000fea000383ffff */
.L_x_138:
[----:B--2---:R2:W3:Y:S02]  /*b5e0*/  SYNCS.PHASECHK.TRANS64.TRYWAIT P0, [R21+URZ+0x20], R4 ;  /* 0x00002004150075a7 */ /* 0x0044e400080011ff */
[----:B---3--:R-:W-:Y:S05]  /*b5f0*/  @!P0 NANOSLEEP.SYNCS 0x989680 ;  /* 0x009896800000895d */ /* 0x008fea0003900000 */
[----:B------:R-:W3:Y:S02]  /*b600*/  @!P0 SYNCS.PHASECHK.TRANS64 P0, [R21+URZ+0x20], R4 ;  /* 0x00002004150085a7 */ /* 0x000ee400080010ff */
[----:B---3--:R-:W-:Y:S05]  /*b610*/  @!P0 BRA `(.L_x_138) ;  /* 0xfffffffc00f08947 */ /* 0x008fea000383ffff */
[----:B------:R-:W-:Y:S05]  /*b620*/  BRA `(.L_x_137) ;  /* 0xffffffd000947947 */ /* 0x000fea000383ffff */
.L_x_146:
[----:B--2---:R2:W3:Y:S02]  /*b630*/  SYNCS.PHASECHK.TRANS64.TRYWAIT P0, [R21+URZ+0x20], R4 ;  /* 0x00002004150075a7 */ /* 0x0044e400080011ff */
[----:B---3--:R-:W-:Y:S05]  /*b640*/  @!P0 NANOSLEEP.SYNCS 0x989680 ;  /* 0x009896800000895d */ /* 0x008fea0003900000 */
[----:B------:R-:W3:Y:S02]  /*b650*/  @!P0 SYNCS.PHASECHK.TRANS64 P0, [R21+URZ+0x20], R4 ;  /* 0x00002004150085a7 */ /* 0x000ee400080010ff */
[----:B---3--:R-:W-:Y:S05]  /*b660*/  @!P0 BRA `(.L_x_146) ;  /* 0xfffffffc00f08947 */ /* 0x008fea000383ffff */
[----:B------:R-:W-:Y:S05]  /*b670*/  BRA `(.L_x_145) ;  /* 0xffffffd800787947 */ /* 0x000fea000383ffff */
.L_x_154:
[----:B--2---:R2:W3:Y:S02]  /*b680*/  SYNCS.PHASECHK.TRANS64.TRYWAIT P0, [R21+URZ+0x20], R4 ;  /* 0x00002004150075a7 */ /* 0x0044e400080011ff */
[----:B---3--:R-:W-:Y:S05]  /*b690*/  @!P0 NANOSLEEP.SYNCS 0x989680 ;  /* 0x009896800000895d */ /* 0x008fea0003900000 */
[----:B------:R-:W3:Y:S02]  /*b6a0*/  @!P0 SYNCS.PHASECHK.TRANS64 P0, [R21+URZ+0x20], R4 ;  /* 0x00002004150085a7 */ /* 0x000ee400080010ff */
[----:B---3--:R-:W-:Y:S05]  /*b6b0*/  @!P0 BRA `(.L_x_154) ;  /* 0xfffffffc00f08947 */ /* 0x008fea000383ffff */
[----:B------:R-:W-:Y:S05]  /*b6c0*/  BRA `(.L_x_153) ;  /* 0xffffffe000507947 */ /* 0x000fea000383ffff */
.L_x_162:
[----:B--2---:R2:W3:Y:S02]  /*b6d0*/  SYNCS.PHASECHK.TRANS64.TRYWAIT P0, [R21+URZ+0x20], R92 ;  /* 0x0000205c150075a7 */ /* 0x0044e400080011ff */
[----:B---3--:R-:W-:Y:S05]  /*b6e0*/  @!P0 NANOSLEEP.SYNCS 0x989680 ;  /* 0x009896800000895d */ /* 0x008fea0003900000 */
[----:B------:R-:W3:Y:S02]  /*b6f0*/  @!P0 SYNCS.PHASECHK.TRANS64 P0, [R21+URZ+0x20], R92 ;  /* 0x0000205c150085a7 */ /* 0x000ee400080010ff */
[----:B---3--:R-:W-:Y:S05]  /*b700*/  @!P0 BRA `(.L_x_162) ;  /* 0xfffffffc00f08947 */ /* 0x008fea000383ffff */
[----:B------:R-:W-:Y:S05]  /*b710*/  BRA `(.L_x_161) ;  /* 0xffffffe800287947 */ /* 0x000fea000383ffff */
        .weak           $__internal_0_$__cuda_sm10x_tcgen05_guardrail_trap_col_being_dealloced_not_returned_by_alloc
        .type           $__internal_0_$__cuda_sm10x_tcgen05_guardrail_trap_col_being_dealloced_not_returned_by_alloc,@function
        .size           $__internal_0_$__cuda_sm10x_tcgen05_guardrail_trap_col_being_dealloced_not_returned_by_alloc,($__internal_1_$__cuda_sm10x_tcgen05_guardrail_trap_phase_invalid_during_alloc - $__internal_0_$__cuda_sm10x_tcgen05_guardrail_trap_col_being_dealloced_not_returned_by_alloc)
$__internal_0_$__cuda_sm10x_tcgen05_guardrail_trap_col_being_dealloced_not_returned_by_alloc:
[----:B------:R-:W-:Y:S05]  /*b720*/  BPT.TRAP 0x1 ;  /* 0x000000040000795c */ /* 0x000fea0000300000 */
[----:B------:R-:W-:-:S04]  /*b730*/  HFMA2 R3, -RZ, RZ, 0, 0 ;  /* 0x00000000ff037431 */ /* 0x000fc800000001ff */
[----:B------:R-:W-:Y:S05]  /*b740*/  RET.REL.NODEC R2 `(_ZN7cutlass13device_kernelINS_4gemm6kernel13GemmUniversalIN4cute5tupleIJiiiiEEENS1_10collective13CollectiveMmaINS1_35MainloopSm100TmaUmmaWarpSpecializedILi2ELi2ELi4ENS5_IJNS4_1CILi2EEENSA_ILi1EEESC_EEEEENS5_IJNSA_ILi64EEENSA_ILi256EEESF_EEEfNS5_IJlSC_lEEEfSI_NS4_8TiledMMAINS4_8MMA_AtomIJNS4_17SM100_MMA_TF32_SSINS_10tfloat32_tESM_fLi64ELi256ELNS4_4UMMA5MajorE0ELSO_0ELNSN_7ScaleInE0ELSP_0EEEEEENS4_6LayoutINS5_IJSC_SC_SC_EEENS5_IJNSA_ILi0EEESU_SU_EEEEENS5_IJNS4_10UnderscoreESX_SX_EEEEENS4_13SM90_TMA_LOADENS4_14ComposedLayoutINS4_7SwizzleILi3ELi4ELi3EEENS4_18smem_ptr_flag_bitsILi32EEENSS_INS5_IJNSA_ILi8EEENSA_ILi32EEEEEENS5_IJS17_SC_EEEEEEEvNS4_8identityENS4_23SM90_TMA_LOAD_MULTICASTES1B_vS1C_EENS_8epilogue10collective18CollectiveEpilogueINS1F_23Sm100TmaWarpSpecializedILi4ELi2ELi16ELb1ELb0EEEJSH_NS5_IJNSS_ISF_SC_EENSS_IS17_SC_EEEEEfSI_fSI_NS1F_6fusion15FusionCallbacksIS1J_NS1N_17LinearCombinationIffffLNS_15FloatRoundStyleE2EEESH_S1M_JEEENS4_5SM1004TMEM4LOAD26SM100_TMEM_LOAD_16dp128b8xES10_S1B_NS4_17SM75_U32x4_LDSM_NENS4_14SM90_TMA_STOREES1B_NS4_17SM90_U32x4_STSM_NENS4_39AutoVectorizingCopyWithAssumedAlignmentILi128EEEEEEvvEEEEvNT_6ParamsE) ;  /* 0xffffff48022c7950 */ /* 0x000fea0003c3ffff */
        .weak           $__internal_1_$__cuda_sm10x_tcgen05_guardrail_trap_phase_invalid_during_alloc
        .type           $__internal_1_$__cuda_sm10x_tcgen05_guardrail_trap_phase_invalid_during_alloc,@function
        .size           $__internal_1_$__cuda_sm10x_tcgen05_guardrail_trap_phase_invalid_during_alloc,($__internal_2_$__cuda_sm10x_tcgen05_guardrail_trap_unallocated_columns_being_dealloced - $__internal_1_$__cuda_sm10x_tcgen05_guardrail_trap_phase_invalid_during_alloc)
$__internal_1_$__cuda_sm10x_tcgen05_guardrail_trap_phase_invalid_during_alloc:
[----:B------:R-:W-:Y:S05]  /*b750*/  BPT.TRAP 0x1 ;  /* 0x000000040000795c */ /* 0x000fea0000300000 */
[----:B------:R-:W-:-:S04]  /*b760*/  MOV R5, 0x0 ;  /* 0x0000000000057802 */ /* 0x000fc80000000f00 */
[----:B------:R-:W-:Y:S05]  /*b770*/  RET.REL.NODEC R4 `(_ZN7cutlass13device_kernelINS_4gemm6kernel13GemmUniversalIN4cute5tupleIJiiiiEEENS1_10collective13CollectiveMmaINS1_35MainloopSm100TmaUmmaWarpSpecializedILi2ELi2ELi4ENS5_IJNS4_1CILi2EEENSA_ILi1EEESC_EEEEENS5_IJNSA_ILi64EEENSA_ILi256EEESF_EEEfNS5_IJlSC_lEEEfSI_NS4_8TiledMMAINS4_8MMA_AtomIJNS4_17SM100_MMA_TF32_SSINS_10tfloat32_tESM_fLi64ELi256ELNS4_4UMMA5MajorE0ELSO_0ELNSN_7ScaleInE0ELSP_0EEEEEENS4_6LayoutINS5_IJSC_SC_SC_EEENS5_IJNSA_ILi0EEESU_SU_EEEEENS5_IJNS4_10UnderscoreESX_SX_EEEEENS4_13SM90_TMA_LOADENS4_14ComposedLayoutINS4_7SwizzleILi3ELi4ELi3EEENS4_18smem_ptr_flag_bitsILi32EEENSS_INS5_IJNSA_ILi8EEENSA_ILi32EEEEEENS5_IJS17_SC_EEEEEEEvNS4_8identityENS4_23SM90_TMA_LOAD_MULTICASTES1B_vS1C_EENS_8epilogue10collective18CollectiveEpilogueINS1F_23Sm100TmaWarpSpecializedILi4ELi2ELi16ELb1ELb0EEEJSH_NS5_IJNSS_ISF_SC_EENSS_IS17_SC_EEEEEfSI_fSI_NS1F_6fusion15FusionCallbacksIS1J_NS1N_17LinearCombinationIffffLNS_15FloatRoundStyleE2EEESH_S1M_JEEENS4_5SM1004TMEM4LOAD26SM100_TMEM_LOAD_16dp128b8xES10_S1B_NS4_17SM75_U32x4_LDSM_NENS4_14SM90_TMA_STOREES1B_NS4_17SM90_U32x4_STSM_NENS4_39AutoVectorizingCopyWithAssumedAlignmentILi128EEEEEEvvEEEEvNT_6ParamsE) ;  /* 0xffffff4804207950 */ /* 0x000fea0003c3ffff */
        .weak           $__internal_2_$__cuda_sm10x_tcgen05_guardrail_trap_unallocated_columns_being_dealloced
        .type           $__internal_2_$__cuda_sm10x_tcgen05_guardrail_trap_unallocated_columns_being_dealloced,@function
        .size           $__internal_2_$__cuda_sm10x_tcgen05_guardrail_trap_unallocated_columns_being_dealloced,(.L_x_221 - $__internal_2_$__cuda_sm10x_tcgen05_guardrail_trap_unallocated_columns_being_dealloced)
$__internal_2_$__cuda_sm10x_tcgen05_guardrail_trap_unallocated_columns_being_dealloced:
[----:B------:R-:W-:Y:S05]  /*b780*/  BPT.TRAP 0x1 ;  /* 0x000000040000795c */ /* 0x000fea0000300000 */
[----:B------:R-:W-:-:S04]  /*b790*/  HFMA2 R3, -RZ, RZ, 0, 0 ;  /* 0x00000000ff037431 */ /* 0x000fc800000001ff */
[----:B------:R-:W-:Y:S05]  /*b7a0*/  RET.REL.NODEC R2 `(_ZN7cutlass13device_kernelINS_4gemm6kernel13GemmUniversalIN4cute5tupleIJiiiiEEENS1_10collective13CollectiveMmaINS1_35MainloopSm100TmaUmmaWarpSpecializedILi2ELi2ELi4ENS5_IJNS4_1CILi2EEENSA_ILi1EEESC_EEEEENS5_IJNSA_ILi64EEENSA_ILi256EEESF_EEEfNS5_IJlSC_lEEEfSI_NS4_8TiledMMAINS4_8MMA_AtomIJNS4_17SM100_MMA_TF32_SSINS_10tfloat32_tESM_fLi64ELi256ELNS4_4UMMA5MajorE0ELSO_0ELNSN_7ScaleInE0ELSP_0EEEEEENS4_6LayoutINS5_IJSC_SC_SC_EEENS5_IJNSA_ILi0EEESU_SU_EEEEENS5_IJNS4_10UnderscoreESX_SX_EEEEENS4_13SM90_TMA_LOADENS4_14ComposedLayoutINS4_7SwizzleILi3ELi4ELi3EEENS4_18smem_ptr_flag_bitsILi32EEENSS_INS5_IJNSA_ILi8EEENSA_ILi32EEEEEENS5_IJS17_SC_EEEEEEEvNS4_8identityENS4_23SM90_TMA_LOAD_MULTICASTES1B_vS1C_EENS_8epilogue10collective18CollectiveEpilogueINS1F_23Sm100TmaWarpSpecializedILi4ELi2ELi16ELb1ELb0EEEJSH_NS5_IJNSS_ISF_SC_EENSS_IS17_SC_EEEEEfSI_fSI_NS1F_6fusion15FusionCallbacksIS1J_NS1N_17LinearCombinationIffffLNS_15FloatRoundStyleE2EEESH_S1M_JEEENS4_5SM1004TMEM4LOAD26SM100_TMEM_LOAD_16dp128b8xES10_S1B_NS4_17SM75_U32x4_LDSM_NENS4_14SM90_TMA_STOREES1B_NS4_17SM90_U32x4_STSM_NENS4_39AutoVectorizingCopyWithAssumedAlignmentILi128EEEEEEvvEEEEvNT_6ParamsE) ;  /* 0xffffff4802147950 */ /* 0x000fea0003c3ffff */
.L_x_220:
[----:B------:R-:W-:-:S00]  /*b7b0*/  BRA `(.L_x_220) ;  /* 0xfffffffc00fc7947 */ /* 0x000fc0000383ffff */
[----:B------:R-:W-:-:S00]  /*b7c0*/  NOP ;  /* 0x0000000000007918 */ /* 0x000fc00000000000 */
        /* <DEDUP_REMOVED lines=11> */
.L_x_221:


//--------------------- .nv.global.init           --------------------------
	.section	.nv.global.init,"aw",@progbits
.nv.global.init:
	.type		$str$27,@object
	.size		$str$27,($str$28 - $str$27)
$str$27:
        /*0000*/ 	.byte	0x28, 0x61, 0x64, 0x64, 0x72, 0x65, 0x73, 0x73, 0x20, 0x26, 0x20, 0x6d, 0x61, 0x73, 0x6b, 0x29
        /*0010*/ 	.byte	0x20, 0x3d, 0x3d, 0x20, 0x30, 0x00
	.type		$str$28,@object
	.size		$str$28,($str$26 - $str$28)
$str$28:
        /*0016*/ 	.byte	0x2f, 0x74, 0x6d, 0x70, 0x2f, 0x63, 0x75, 0x74, 0x6c, 0x61, 0x73, 0x73, 0x5f, 0x73, 0x77, 0x65
        /*0026*/ 	.byte	0x65, 0x70, 0x5f, 0x73, 0x72, 0x63, 0x2f, 0x69, 0x6e, 0x63, 0x6c, 0x75, 0x64, 0x65, 0x2f, 0x63
        /*0036*/ 	.byte	0x75, 0x74, 0x65, 0x2f, 0x70, 0x6f, 0x69, 0x6e, 0x74, 0x65, 0x72, 0x5f, 0x66, 0x6c, 0x61, 0x67
        /*0046*/ 	.byte	0x67, 0x65, 0x64, 0x2e, 0x68, 0x70, 0x70, 0x00
	.type		$str$26,@object
	.size		$str$26,($str$25 - $str$26)
$str$26:
        /*004e*/ 	.byte	0x2f, 0x74, 0x6d, 0x70, 0x2f, 0x63, 0x75, 0x74, 0x6c, 0x61, 0x73, 0x73, 0x5f, 0x73, 0x77, 0x65
        /*005e*/ 	.byte	0x65, 0x70, 0x5f, 0x73, 0x72, 0x63, 0x2f, 0x69, 0x6e, 0x63, 0x6c, 0x75, 0x64, 0x65, 0x2f, 0x63
        /*006e*/ 	.byte	0x75, 0x74, 0x65, 0x2f, 0x61, 0x74, 0x6f, 0x6d, 0x2f, 0x63, 0x6f, 0x70, 0x79, 0x5f, 0x74, 0x72
        /*007e*/ 	.byte	0x61, 0x69, 0x74, 0x73, 0x5f, 0x73, 0x6d, 0x31, 0x30, 0x30, 0x2e, 0x68, 0x70, 0x70, 0x00
	.type		$str$25,@object
	.size		$str$25,(__unnamed_1 - $str$25)
$str$25:
        /*008d*/ 	.byte	0x28, 0x28, 0x75, 0x69, 0x6e, 0x74, 0x33, 0x32, 0x5f, 0x74, 0x28, 0x74, 0x68, 0x72, 0x65, 0x61
        /*009d*/ 	.byte	0x64, 0x49, 0x64, 0x78, 0x2e, 0x78, 0x29, 0x20, 0x2f, 0x20, 0x33, 0x32, 0x29, 0x20, 0x25, 0x20
        /*00ad*/ 	.byte	0x34, 0x29, 0x20, 0x3d, 0x3d, 0x20, 0x28, 0x28, 0x28, 0x74, 0x6d, 0x65, 0x6d, 0x5f, 0x61, 0x64
        /*00bd*/ 	.byte	0x64, 0x72, 0x20, 0x3e, 0x3e, 0x20, 0x31, 0x36, 0x29, 0x20, 0x2f, 0x20, 0x33, 0x32, 0x29, 0x20
        /*00cd*/ 	.byte	0x25, 0x20, 0x34, 0x29, 0x00
	.type		__unnamed_1,@object
	.size		__unnamed_1,(__unnamed_2 - __unnamed_1)
__unnamed_1:
        /*00d2*/ 	.byte	0x61, 0x75, 0x74, 0x6f, 0x20, 0x63, 0x75, 0x74, 0x65, 0x3a, 0x3a, 0x61, 0x73, 0x5f, 0x70, 0x6f
        /* <DEDUP_REMOVED lines=23> */
        /*0252*/ 	.byte	0x3c, 0x32, 0x30, 0x34, 0x38, 0x3e, 0x3e, 0x3e, 0x3e, 0x5d, 0x00
	.type		__unnamed_2,@object
	.size		__unnamed_2,(.L_2 - __unnamed_2)
__unnamed_2:
        /* <DEDUP_REMOVED lines=45> */
        /*052d*/ 	.byte	0x3e, 0x3e, 0x3e, 0x5d, 0x00
.L_2:


//--------------------- .nv.shared._ZN7cutlass13device_kernelINS_4gemm6kernel13GemmUniversalIN4cute5tupleIJiiiiEEENS1_10collective13CollectiveMmaINS1_35MainloopSm100TmaUmmaWarpSpecializedILi2ELi2ELi4ENS5_IJNS4_1CILi2EEENSA_ILi1EEESC_EEEEENS5_IJNSA_ILi64EEENSA_ILi256EEESF_EEEfNS5_IJlSC_lEEEfSI_NS4_8TiledMMAINS4_8MMA_AtomIJNS4_17SM100_MMA_TF32_SSINS_10tfloat32_tESM_fLi64ELi256ELNS4_4UMMA5MajorE0ELSO_0ELNSN_7ScaleInE0ELSP_0EEEEEENS4_6LayoutINS5_IJSC_SC_SC_EEENS5_IJNSA_ILi0EEESU_SU_EEEEENS5_IJNS4_10UnderscoreESX_SX_EEEEENS4_13SM90_TMA_LOADENS4_14ComposedLayoutINS4_7SwizzleILi3ELi4ELi3EEENS4_18smem_ptr_flag_bitsILi32EEENSS_INS5_IJNSA_ILi8EEENSA_ILi32EEEEEENS5_IJS17_SC_EEEEEEEvNS4_8identityENS4_23SM90_TMA_LOAD_MULTICASTES1B_vS1C_EENS_8epilogue10collective18CollectiveEpilogueINS1F_23Sm100TmaWarpSpecializedILi4ELi2ELi16ELb1ELb0EEEJSH_NS5_IJNSS_ISF_SC_EENSS_IS17_SC_EEEEEfSI_fSI_NS1F_6fusion15FusionCallbacksIS1J_NS1N_17LinearCombinationIffffLNS_15FloatRoundStyleE2EEESH_S1M_JEEENS4_5SM1004TMEM4LOAD26SM100_TMEM_LOAD_16dp128b8xES10_S1B_NS4_17SM75_U32x4_LDSM_NENS4_14SM90_TMA_STOREES1B_NS4_17SM90_U32x4_STSM_NENS4_39AutoVectorizingCopyWithAssumedAlignmentILi128EEEEEEvvEEEEvNT_6ParamsE --------------------------
	.section	.nv.shared._ZN7cutlass13device_kernelINS_4gemm6kernel13GemmUniversalIN4cute5tupleIJiiiiEEENS1_10collective13CollectiveMmaINS1_35MainloopSm100TmaUmmaWarpSpecializedILi2ELi2ELi4ENS5_IJNS4_1CILi2EEENSA_ILi1EEESC_EEEEENS5_IJNSA_ILi64EEENSA_ILi256EEESF_EEEfNS5_IJlSC_lEEEfSI_NS4_8TiledMMAINS4_8MMA_AtomIJNS4_17SM100_MMA_TF32_SSINS_10tfloat32_tESM_fLi64ELi256ELNS4_4UMMA5MajorE0ELSO_0ELNSN_7ScaleInE0ELSP_0EEEEEENS4_6LayoutINS5_IJSC_SC_SC_EEENS5_IJNSA_ILi0EEESU_SU_EEEEENS5_IJNS4_10UnderscoreESX_SX_EEEEENS4_13SM90_TMA_LOADENS4_14ComposedLayoutINS4_7SwizzleILi3ELi4ELi3EEENS4_18smem_ptr_flag_bitsILi32EEENSS_INS5_IJNSA_ILi8EEENSA_ILi32EEEEEENS5_IJS17_SC_EEEEEEEvNS4_8identityENS4_23SM90_TMA_LOAD_MULTICASTES1B_vS1C_EENS_8epilogue10collective18CollectiveEpilogueINS1F_23Sm100TmaWarpSpecializedILi4ELi2ELi16ELb1ELb0EEEJSH_NS5_IJNSS_ISF_SC_EENSS_IS17_SC_EEEEEfSI_fSI_NS1F_6fusion15FusionCallbacksIS1J_NS1N_17LinearCombinationIffffLNS_15FloatRoundStyleE2EEESH_S1M_JEEENS4_5SM1004TMEM4LOAD26SM100_TMEM_LOAD_16dp128b8xES10_S1B_NS4_17SM75_U32x4_LDSM_NENS4_14SM90_TMA_STOREES1B_NS4_17SM90_U32x4_STSM_NENS4_39AutoVectorizingCopyWithAssumedAlignmentILi128EEEEEEvvEEEEvNT_6ParamsE,"aw",@nobits
	.sectionflags	@""
	.align	16
	.zero		1024


//--------------------- .nv.shared.reserved.0     --------------------------
	.section	.nv.shared.reserved.0,"aw",@nobits
	.weak		__nv_reservedSMEM_offset_0_alias
	.size		__nv_reservedSMEM_offset_0_alias, 0, 64
	.other		__nv_reservedSMEM_offset_0_alias,@"STO_CUDA_RESERVED_SHARED STV_DEFAULT"
__nv_reservedSMEM_offset_0_alias:
	.zero		0
.nv.shared.reserved.0:
	.zero		64
	.weak		__nv_reservedSMEM_tcgen05_partition
	.type		__nv_reservedSMEM_tcgen05_partition,@object
	.size		__nv_reservedSMEM_tcgen05_partition,(.L_0 - __nv_reservedSMEM_tcgen05_partition)
__nv_reservedSMEM_tcgen05_partition:
	.zero		32
.L_0:


//--------------------- .nv.global                --------------------------
	.section	.nv.global,"aw",@nobits
.nv.global:
	.type		_ZN40_INTERNAL_8a7f815c_4_k_cu_9f1cbade_327534cute1_E,@object
	.size		_ZN40_INTERNAL_8a7f815c_4_k_cu_9f1cbade_327534cute1_E,(_ZN40_INTERNAL_8a7f815c_4_k_cu_9f1cbade_327534cuda3std3__45__cpo6cbeginE - _ZN40_INTERNAL_8a7f815c_4_k_cu_9f1cbade_327534cute1_E)
_ZN40_INTERNAL_8a7f815c_4_k_cu_9f1cbade_327534cute1_E:
	.zero		1
	.type		_ZN40_INTERNAL_8a7f815c_4_k_cu_9f1cbade_327534cuda3std3__45__cpo6cbeginE,@object
	.size		_ZN40_INTERNAL_8a7f815c_4_k_cu_9f1cbade_327534cuda3std3__45__cpo6cbeginE,(_ZN40_INTERNAL_8a7f815c_4_k_cu_9f1cbade_327534cuda3std3__48in_placeE - _ZN40_INTERNAL_8a7f815c_4_k_cu_9f1cbade_327534cuda3std3__45__cpo6cbeginE)
_ZN40_INTERNAL_8a7f815c_4_k_cu_9f1cbade_327534cuda3std3__45__cpo6cbeginE:
	.zero		1
	.type		_ZN40_INTERNAL_8a7f815c_4_k_cu_9f1cbade_327534cuda3std3__48in_placeE,@object
	.size		_ZN40_INTERNAL_8a7f815c_4_k_cu_9f1cbade_327534cuda3std3__48in_placeE,(_ZN40_INTERNAL_8a7f815c_4_k_cu_9f1cbade_327534cuda3std6ranges3__45__cpo9iter_moveE - _ZN40_INTERNAL_8a7f815c_4_k_cu_9f1cbade_327534cuda3std3__48in_placeE)
_ZN40_INTERNAL_8a7f815c_4_k_cu_9f1cbade_327534cuda3std3__48in_placeE:
	.zero		1
	.type		_ZN40_INTERNAL_8a7f815c_4_k_cu_9f1cbade_327534cuda3std6ranges3__45__cpo9iter_moveE,@object
	.size		_ZN40_INTERNAL_8a7f815c_4_k_cu_9f1cbade_327534cuda3std6ranges3__45__cpo9iter_moveE,(_ZN40_INTERNAL_8a7f815c_4_k_cu_9f1cbade_327534cuda3std3__45__cpo5beginE - _ZN40_INTERNAL_8a7f815c_4_k_cu_9f1cbade_327534cuda3std6ranges3__45__cpo9iter_moveE)
_ZN40_INTERNAL_8a7f815c_4_k_cu_9f1cbade_327534cuda3std6ranges3__45__cpo9iter_moveE:
	.zero		1
	.type		_ZN40_INTERNAL_8a7f815c_4_k_cu_9f1cbade_327534cuda3std3__45__cpo5beginE,@object
	.size		_ZN40_INTERNAL_8a7f815c_4_k_cu_9f1cbade_327534cuda3std3__45__cpo5beginE,(_ZN40_INTERNAL_8a7f815c_4_k_cu_9f1cbade_327534cuda3std3__442_GLOBAL__N__8a7f815c_4_k_cu_9f1cbade_327536ignoreE - _ZN40_INTERNAL_8a7f815c_4_k_cu_9f1cbade_327534cuda3std3__45__cpo5beginE)
_ZN40_INTERNAL_8a7f815c_4_k_cu_9f1cbade_327534cuda3std3__45__cpo5beginE:
	.zero		1
	.type		_ZN40_INTERNAL_8a7f815c_4_k_cu_9f1cbade_327534cuda3std3__442_GLOBAL__N__8a7f815c_4_k_cu_9f1cbade_327536ignoreE,@object
	.size		_ZN40_INTERNAL_8a7f815c_4_k_cu_9f1cbade_327534cuda3std3__442_GLOBAL__N__8a7f815c_4_k_cu_9f1cbade_327536ignoreE,(_ZN40_INTERNAL_8a7f815c_4_k_cu_9f1cbade_327534cute7productE - _ZN40_INTERNAL_8a7f815c_4_k_cu_9f1cbade_327534cuda3std3__442_GLOBAL__N__8a7f815c_4_k_cu_9f1cbade_327536ignoreE)
_ZN40_INTERNAL_8a7f815c_4_k_cu_9f1cbade_327534cuda3std3__442_GLOBAL__N__8a7f815c_4_k_cu_9f1cbade_327536ignoreE:
	.zero		1
	.type		_ZN40_INTERNAL_8a7f815c_4_k_cu_9f1cbade_327534cute7productE,@object
	.size		_ZN40_INTERNAL_8a7f815c_4_k_cu_9f1cbade_327534cute7productE,(_ZN40_INTERNAL_8a7f815c_4_k_cu_9f1cbade_327534cuda3std3__45__cpo3endE - _ZN40_INTERNAL_8a7f815c_4_k_cu_9f1cbade_327534cute7productE)
_ZN40_INTERNAL_8a7f815c_4_k_cu_9f1cbade_327534cute7productE:
	.zero		1
	.type		_ZN40_INTERNAL_8a7f815c_4_k_cu_9f1cbade_327534cuda3std3__45__cpo3endE,@object
	.size		_ZN40_INTERNAL_8a7f815c_4_k_cu_9f1cbade_327534cuda3std3__45__cpo3endE,(_ZN40_INTERNAL_8a7f815c_4_k_cu_9f1cbade_327534cuda3std3__419piecewise_constructE - _ZN40_INTERNAL_8a7f815c_4_k_cu_9f1cbade_327534cuda3std3__45__cpo3endE)
_ZN40_INTERNAL_8a7f815c_4_k_cu_9f1cbade_327534cuda3std3__45__cpo3endE:
	.zero		1
	.type		_ZN40_INTERNAL_8a7f815c_4_k_cu_9f1cbade_327534cuda3std3__419piecewise_constructE,@object
	.size		_ZN40_INTERNAL_8a7f815c_4_k_cu_9f1cbade_327534cuda3std3__419piecewise_constructE,(_ZN40_INTERNAL_8a7f815c_4_k_cu_9f1cbade_327534cuda3std3__45__cpo4cendE - _ZN40_INTERNAL_8a7f815c_4_k_cu_9f1cbade_327534cuda3std3__419piecewise_constructE)
_ZN40_INTERNAL_8a7f815c_4_k_cu_9f1cbade_327534cuda3std3__419piecewise_constructE:
	.zero		1
	.type		_ZN40_INTERNAL_8a7f815c_4_k_cu_9f1cbade_327534cuda3std3__45__cpo4cendE,@object
	.size		_ZN40_INTERNAL_8a7f815c_4_k_cu_9f1cbade_327534cuda3std3__45__cpo4cendE,(_ZN40_INTERNAL_8a7f815c_4_k_cu_9f1cbade_327534cuda3std6ranges3__45__cpo4swapE - _ZN40_INTERNAL_8a7f815c_4_k_cu_9f1cbade_327534cuda3std3__45__cpo4cendE)
_ZN40_INTERNAL_8a7f815c_4_k_cu_9f1cbade_327534cuda3std3__45__cpo4cendE:
	.zero		1
	.type		_ZN40_INTERNAL_8a7f815c_4_k_cu_9f1cbade_327534cuda3std6ranges3__45__cpo4swapE,@object
	.size		_ZN40_INTERNAL_8a7f815c_4_k_cu_9f1cbade_327534cuda3std6ranges3__45__cpo4swapE,(.L_10 - _ZN40_INTERNAL_8a7f815c_4_k_cu_9f1cbade_327534cuda3std6ranges3__45__cpo4swapE)
_ZN40_INTERNAL_8a7f815c_4_k_cu_9f1cbade_327534cuda3std6ranges3__45__cpo4swapE:
	.zero		1
.L_10:


//--------------------- .nv.constant0._ZN7cutlass13device_kernelINS_4gemm6kernel13GemmUniversalIN4cute5tupleIJiiiiEEENS1_10collective13CollectiveMmaINS1_35MainloopSm100TmaUmmaWarpSpecializedILi2ELi2ELi4ENS5_IJNS4_1CILi2EEENSA_ILi1EEESC_EEEEENS5_IJNSA_ILi64EEENSA_ILi256EEESF_EEEfNS5_IJlSC_lEEEfSI_NS4_8TiledMMAINS4_8MMA_AtomIJNS4_17SM100_MMA_TF32_SSINS_10tfloat32_tESM_fLi64ELi256ELNS4_4UMMA5MajorE0ELSO_0ELNSN_7ScaleInE0ELSP_0EEEEEENS4_6LayoutINS5_IJSC_SC_SC_EEENS5_IJNSA_ILi0EEESU_SU_EEEEENS5_IJNS4_10UnderscoreESX_SX_EEEEENS4_13SM90_TMA_LOADENS4_14ComposedLayoutINS4_7SwizzleILi3ELi4ELi3EEENS4_18smem_ptr_flag_bitsILi32EEENSS_INS5_IJNSA_ILi8EEENSA_ILi32EEEEEENS5_IJS17_SC_EEEEEEEvNS4_8identityENS4_23SM90_TMA_LOAD_MULTICASTES1B_vS1C_EENS_8epilogue10collective18CollectiveEpilogueINS1F_23Sm100TmaWarpSpecializedILi4ELi2ELi16ELb1ELb0EEEJSH_NS5_IJNSS_ISF_SC_EENSS_IS17_SC_EEEEEfSI_fSI_NS1F_6fusion15FusionCallbacksIS1J_NS1N_17LinearCombinationIffffLNS_15FloatRoundStyleE2EEESH_S1M_JEEENS4_5SM1004TMEM4LOAD26SM100_TMEM_LOAD_16dp128b8xES10_S1B_NS4_17SM75_U32x4_LDSM_NENS4_14SM90_TMA_STOREES1B_NS4_17SM90_U32x4_STSM_NENS4_39AutoVectorizingCopyWithAssumedAlignmentILi128EEEEEEvvEEEEvNT_6ParamsE --------------------------
	.section	.nv.constant0._ZN7cutlass13device_kernelINS_4gemm6kernel13GemmUniversalIN4cute5tupleIJiiiiEEENS1_10collective13CollectiveMmaINS1_35MainloopSm100TmaUmmaWarpSpecializedILi2ELi2ELi4ENS5_IJNS4_1CILi2EEENSA_ILi1EEESC_EEEEENS5_IJNSA_ILi64EEENSA_ILi256EEESF_EEEfNS5_IJlSC_lEEEfSI_NS4_8TiledMMAINS4_8MMA_AtomIJNS4_17SM100_MMA_TF32_SSINS_10tfloat32_tESM_fLi64ELi256ELNS4_4UMMA5MajorE0ELSO_0ELNSN_7ScaleInE0ELSP_0EEEEEENS4_6LayoutINS5_IJSC_SC_SC_EEENS5_IJNSA_ILi0EEESU_SU_EEEEENS5_IJNS4_10UnderscoreESX_SX_EEEEENS4_13SM90_TMA_LOADENS4_14ComposedLayoutINS4_7SwizzleILi3ELi4ELi3EEENS4_18smem_ptr_flag_bitsILi32EEENSS_INS5_IJNSA_ILi8EEENSA_ILi32EEEEEENS5_IJS17_SC_EEEEEEEvNS4_8identityENS4_23SM90_TMA_LOAD_MULTICASTES1B_vS1C_EENS_8epilogue10collective18CollectiveEpilogueINS1F_23Sm100TmaWarpSpecializedILi4ELi2ELi16ELb1ELb0EEEJSH_NS5_IJNSS_ISF_SC_EENSS_IS17_SC_EEEEEfSI_fSI_NS1F_6fusion15FusionCallbacksIS1J_NS1N_17LinearCombinationIffffLNS_15FloatRoundStyleE2EEESH_S1M_JEEENS4_5SM1004TMEM4LOAD26SM100_TMEM_LOAD_16dp128b8xES10_S1B_NS4_17SM75_U32x4_LDSM_NENS4_14SM90_TMA_STOREES1B_NS4_17SM90_U32x4_STSM_NENS4_39AutoVectorizingCopyWithAssumedAlignmentILi128EEEEEEvvEEEEvNT_6ParamsE,"a",@progbits
	.sectionflags	@""
	.align	4
.nv.constant0._ZN7cutlass13device_kernelINS_4gemm6kernel13GemmUniversalIN4cute5tupleIJiiiiEEENS1_10collective13CollectiveMmaINS1_35MainloopSm100TmaUmmaWarpSpecializedILi2ELi2ELi4ENS5_IJNS4_1CILi2EEENSA_ILi1EEESC_EEEEENS5_IJNSA_ILi64EEENSA_ILi256EEESF_EEEfNS5_IJlSC_lEEEfSI_NS4_8TiledMMAINS4_8MMA_AtomIJNS4_17SM100_MMA_TF32_SSINS_10tfloat32_tESM_fLi64ELi256ELNS4_4UMMA5MajorE0ELSO_0ELNSN_7ScaleInE0ELSP_0EEEEEENS4_6LayoutINS5_IJSC_SC_SC_EEENS5_IJNSA_ILi0EEESU_SU_EEEEENS5_IJNS4_10UnderscoreESX_SX_EEEEENS4_13SM90_TMA_LOADENS4_14ComposedLayoutINS4_7SwizzleILi3ELi4ELi3EEENS4_18smem_ptr_flag_bitsILi32EEENSS_INS5_IJNSA_ILi8EEENSA_ILi32EEEEEENS5_IJS17_SC_EEEEEEEvNS4_8identityENS4_23SM90_TMA_LOAD_MULTICASTES1B_vS1C_EENS_8epilogue10collective18CollectiveEpilogueINS1F_23Sm100TmaWarpSpecializedILi4ELi2ELi16ELb1ELb0EEEJSH_NS5_IJNSS_ISF_SC_EENSS_IS17_SC_EEEEEfSI_fSI_NS1F_6fusion15FusionCallbacksIS1J_NS1N_17LinearCombinationIffffLNS_15FloatRoundStyleE2EEESH_S1M_JEEENS4_5SM1004TMEM4LOAD26SM100_TMEM_LOAD_16dp128b8xES10_S1B_NS4_17SM75_U32x4_LDSM_NENS4_14SM90_TMA_STOREES1B_NS4_17SM90_U32x4_STSM_NENS4_39AutoVectorizingCopyWithAssumedAlignmentILi128EEEEEEvvEEEEvNT_6ParamsE:
	.zero		2944


//--------------------- SYMBOLS --------------------------

	.type		.nv.reservedSmem.offset0,@object
	.size		.nv.reservedSmem.offset0,0x4
	.type		.nv.reservedSmem.cap,@object
	.size		.nv.reservedSmem.cap,0x4
	.type		__assertfail,@function
